	.target	sm_90a

	.elftype	@"ET_EXEC"


//--------------------- .note.nv.tkinfo           --------------------------
	.section	.note.nv.tkinfo,"",@"SHT_NOTE"
	.sectionflags	@"SHF_NOTE_NV_TKINFO"
	.tkinfo
        /*0018*/ 	.word	0x00000002
        /*0030*/ 	.string	""
        /*0030*/ 	.string	"ptxas"
        /*0030*/ 	.string	"Cuda compilation tools, release 13.0, V13.0.88"
        /*0030*/ 	.string	"Build cuda_13.0.r13.0/compiler.36424714_0"
        /*0030*/ 	.string	"-arch sm_90a -m 64 "



//--------------------- .note.nv.cuinfo           --------------------------
	.section	.note.nv.cuinfo,"",@"SHT_NOTE"
	.sectionflags	@"SHF_NOTE_NV_CUINFO"
        /*0018*/ 	.short	0x0002
        /*001a*/ 	.short	0x005a
        /*001c*/ 	.short	0x0082
	.zero		2


//--------------------- .nv.info                  --------------------------
	.section	.nv.info,"",@"SHT_CUDA_INFO"
	.align	4


	//----- nvinfo : EIATTR_REGCOUNT
	.align		4
        /*0000*/ 	.byte	0x04, 0x2f
        /*0002*/ 	.short	(.L_15 - .L_14)
	.align		4
.L_14:
        /*0004*/ 	.word	index@(_ZN7cutlass13device_kernelINS_4gemm6kernel13GemmUniversalIN4cute5tupleIJiiiiEEENS1_10collective13CollectiveMmaINS1_34MainloopSm90TmaGmmaWarpSpecializedILi4ENS5_IJNS4_1CILi8EEENSA_ILi1EEESC_EEENS1_35KernelTmaWarpSpecializedCooperativeEEENS5_IJNSA_ILi128EEENSA_ILi256EEENSA_ILi32EEEEEENS_10tfloat32_tENS5_IJlSC_lEEESK_SL_NS4_8TiledMMAINS4_8MMA_AtomIJNS4_4SM904GMMA30MMA_64x256x8_F32TF32TF32_SS_TNILNSP_7ScaleInE1ELSR_1EEEEEENS4_6LayoutINS5_IJNSA_ILi2EEESC_SC_EEENS5_IJSC_NSA_ILi0EEESX_EEEEENS5_IJNS4_10UnderscoreES10_S10_EEEEENS4_13SM90_TMA_LOADENS4_14ComposedLayoutINS4_7SwizzleILi3ELi4ELi3EEENS4_18smem_ptr_flag_bitsILi32EEENSU_INS5_IJSB_SI_EEENS5_IJSI_SC_EEEEEEEvNS4_8identityENS4_23SM90_TMA_LOAD_MULTICASTES1C_vS1D_EENS_8epilogue10collective6detail29Sm90TmaWarpSpecializedAdapterINS1H_15DefaultEpilogueISK_SL_SL_NS1G_6thread17LinearCombinationISK_Li1EffLNS1L_9ScaleType4KindE0ELNS_15FloatRoundStyleE2ESK_EENS1_15EpilogueDefaultEEEEEvvEEEEvNT_6ParamsE)
        /*0008*/ 	.word	0x000000a8


	//----- nvinfo : EIATTR_FRAME_SIZE
	.align		4
.L_15:
        /*000c*/ 	.byte	0x04, 0x11
        /*000e*/ 	.short	(.L_17 - .L_16)
	.align		4
.L_16:
        /*0010*/ 	.word	index@(_ZN7cutlass13device_kernelINS_4gemm6kernel13GemmUniversalIN4cute5tupleIJiiiiEEENS1_10collective13CollectiveMmaINS1_34MainloopSm90TmaGmmaWarpSpecializedILi4ENS5_IJNS4_1CILi8EEENSA_ILi1EEESC_EEENS1_35KernelTmaWarpSpecializedCooperativeEEENS5_IJNSA_ILi128EEENSA_ILi256EEENSA_ILi32EEEEEENS_10tfloat32_tENS5_IJlSC_lEEESK_SL_NS4_8TiledMMAINS4_8MMA_AtomIJNS4_4SM904GMMA30MMA_64x256x8_F32TF32TF32_SS_TNILNSP_7ScaleInE1ELSR_1EEEEEENS4_6LayoutINS5_IJNSA_ILi2EEESC_SC_EEENS5_IJSC_NSA_ILi0EEESX_EEEEENS5_IJNS4_10UnderscoreES10_S10_EEEEENS4_13SM90_TMA_LOADENS4_14ComposedLayoutINS4_7SwizzleILi3ELi4ELi3EEENS4_18smem_ptr_flag_bitsILi32EEENSU_INS5_IJSB_SI_EEENS5_IJSI_SC_EEEEEEEvNS4_8identityENS4_23SM90_TMA_LOAD_MULTICASTES1C_vS1D_EENS_8epilogue10collective6detail29Sm90TmaWarpSpecializedAdapterINS1H_15DefaultEpilogueISK_SL_SL_NS1G_6thread17LinearCombinationISK_Li1EffLNS1L_9ScaleType4KindE0ELNS_15FloatRoundStyleE2ESK_EENS1_15EpilogueDefaultEEEEEvvEEEEvNT_6ParamsE)
        /*0014*/ 	.word	0x00000000


	//----- nvinfo : EIATTR_MIN_STACK_SIZE
	.align		4
.L_17:
        /*0018*/ 	.byte	0x04, 0x12
        /*001a*/ 	.short	(.L_19 - .L_18)
	.align		4
.L_18:
        /*001c*/ 	.word	index@(_ZN7cutlass13device_kernelINS_4gemm6kernel13GemmUniversalIN4cute5tupleIJiiiiEEENS1_10collective13CollectiveMmaINS1_34MainloopSm90TmaGmmaWarpSpecializedILi4ENS5_IJNS4_1CILi8EEENSA_ILi1EEESC_EEENS1_35KernelTmaWarpSpecializedCooperativeEEENS5_IJNSA_ILi128EEENSA_ILi256EEENSA_ILi32EEEEEENS_10tfloat32_tENS5_IJlSC_lEEESK_SL_NS4_8TiledMMAINS4_8MMA_AtomIJNS4_4SM904GMMA30MMA_64x256x8_F32TF32TF32_SS_TNILNSP_7ScaleInE1ELSR_1EEEEEENS4_6LayoutINS5_IJNSA_ILi2EEESC_SC_EEENS5_IJSC_NSA_ILi0EEESX_EEEEENS5_IJNS4_10UnderscoreES10_S10_EEEEENS4_13SM90_TMA_LOADENS4_14ComposedLayoutINS4_7SwizzleILi3ELi4ELi3EEENS4_18smem_ptr_flag_bitsILi32EEENSU_INS5_IJSB_SI_EEENS5_IJSI_SC_EEEEEEEvNS4_8identityENS4_23SM90_TMA_LOAD_MULTICASTES1C_vS1D_EENS_8epilogue10collective6detail29Sm90TmaWarpSpecializedAdapterINS1H_15DefaultEpilogueISK_SL_SL_NS1G_6thread17LinearCombinationISK_Li1EffLNS1L_9ScaleType4KindE0ELNS_15FloatRoundStyleE2ESK_EENS1_15EpilogueDefaultEEEEEvvEEEEvNT_6ParamsE)
        /*0020*/ 	.word	0x00000000
.L_19:


//--------------------- .nv.compat                --------------------------
	.section	.nv.compat,"",@"SHT_CUDA_COMPAT_INFO"
	.align	4
        /*0000*/ 	.byte	0x02, 0x09, 0x01, 0x00, 0x02, 0x02, 0x04, 0x00, 0x02, 0x05, 0x05, 0x00, 0x03, 0x07, 0x01, 0x01
        /*0010*/ 	.byte	0x02, 0x03, 0x01, 0x00, 0x02, 0x06, 0x01, 0x00, 0x04, 0x0b, 0x08, 0x00, 0x00, 0x00, 0x00, 0x00
        /*0020*/ 	.byte	0x00, 0x00, 0x00, 0x00


//--------------------- .nv.info._ZN7cutlass13device_kernelINS_4gemm6kernel13GemmUniversalIN4cute5tupleIJiiiiEEENS1_10collective13CollectiveMmaINS1_34MainloopSm90TmaGmmaWarpSpecializedILi4ENS5_IJNS4_1CILi8EEENSA_ILi1EEESC_EEENS1_35KernelTmaWarpSpecializedCooperativeEEENS5_IJNSA_ILi128EEENSA_ILi256EEENSA_ILi32EEEEEENS_10tfloat32_tENS5_IJlSC_lEEESK_SL_NS4_8TiledMMAINS4_8MMA_AtomIJNS4_4SM904GMMA30MMA_64x256x8_F32TF32TF32_SS_TNILNSP_7ScaleInE1ELSR_1EEEEEENS4_6LayoutINS5_IJNSA_ILi2EEESC_SC_EEENS5_IJSC_NSA_ILi0EEESX_EEEEENS5_IJNS4_10UnderscoreES10_S10_EEEEENS4_13SM90_TMA_LOADENS4_14ComposedLayoutINS4_7SwizzleILi3ELi4ELi3EEENS4_18smem_ptr_flag_bitsILi32EEENSU_INS5_IJSB_SI_EEENS5_IJSI_SC_EEEEEEEvNS4_8identityENS4_23SM90_TMA_LOAD_MULTICASTES1C_vS1D_EENS_8epilogue10collective6detail29Sm90TmaWarpSpecializedAdapterINS1H_15DefaultEpilogueISK_SL_SL_NS1G_6thread17LinearCombinationISK_Li1EffLNS1L_9ScaleType4KindE0ELNS_15FloatRoundStyleE2ESK_EENS1_15EpilogueDefaultEEEEEvvEEEEvNT_6ParamsE --------------------------
	.section	.nv.info._ZN7cutlass13device_kernelINS_4gemm6kernel13GemmUniversalIN4cute5tupleIJiiiiEEENS1_10collective13CollectiveMmaINS1_34MainloopSm90TmaGmmaWarpSpecializedILi4ENS5_IJNS4_1CILi8EEENSA_ILi1EEESC_EEENS1_35KernelTmaWarpSpecializedCooperativeEEENS5_IJNSA_ILi128EEENSA_ILi256EEENSA_ILi32EEEEEENS_10tfloat32_tENS5_IJlSC_lEEESK_SL_NS4_8TiledMMAINS4_8MMA_AtomIJNS4_4SM904GMMA30MMA_64x256x8_F32TF32TF32_SS_TNILNSP_7ScaleInE1ELSR_1EEEEEENS4_6LayoutINS5_IJNSA_ILi2EEESC_SC_EEENS5_IJSC_NSA_ILi0EEESX_EEEEENS5_IJNS4_10UnderscoreES10_S10_EEEEENS4_13SM90_TMA_LOADENS4_14ComposedLayoutINS4_7SwizzleILi3ELi4ELi3EEENS4_18smem_ptr_flag_bitsILi32EEENSU_INS5_IJSB_SI_EEENS5_IJSI_SC_EEEEEEEvNS4_8identityENS4_23SM90_TMA_LOAD_MULTICASTES1C_vS1D_EENS_8epilogue10collective6detail29Sm90TmaWarpSpecializedAdapterINS1H_15DefaultEpilogueISK_SL_SL_NS1G_6thread17LinearCombinationISK_Li1EffLNS1L_9ScaleType4KindE0ELNS_15FloatRoundStyleE2ESK_EENS1_15EpilogueDefaultEEEEEvvEEEEvNT_6ParamsE,"",@"SHT_CUDA_INFO"
	.sectionflags	@""
	.align	4


	//----- nvinfo : EIATTR_CUDA_API_VERSION
	.align		4
        /*0000*/ 	.byte	0x04, 0x37
        /*0002*/ 	.short	(.L_21 - .L_20)
.L_20:
        /*0004*/ 	.word	0x00000082


	//----- nvinfo : EIATTR_KPARAM_INFO
	.align		4
.L_21:
        /*0008*/ 	.byte	0x04, 0x17
        /*000a*/ 	.short	(.L_23 - .L_22)
.L_22:
        /*000c*/ 	.word	0x00000000
        /*0010*/ 	.short	0x0000
        /*0012*/ 	.short	0x0070
        /*0014*/ 	.byte	0x00, 0xf0, 0x01, 0x10


	//----- nvinfo : EIATTR_SPARSE_MMA_MASK
	.align		4
.L_23:
        /*0018*/ 	.byte	0x03, 0x50
        /*001a*/ 	.short	0x0000


	//----- nvinfo : EIATTR_MAXREG_COUNT
	.align		4
        /*001c*/ 	.byte	0x03, 0x1b
        /*001e*/ 	.short	0x00a8


	//----- nvinfo : EIATTR_NUM_BARRIERS
	.align		4
        /*0020*/ 	.byte	0x02, 0x4c
        /*0022*/ 	.byte	0x01
	.zero		1


	//----- nvinfo : EIATTR_EXTERNS
	.align		4
        /*0024*/ 	.byte	0x04, 0x0f
        /*0026*/ 	.short	(.L_25 - .L_24)


	//   ....[0]....
	.align		4
.L_24:
        /*0028*/ 	.word	index@(__assertfail)


	//----- nvinfo : EIATTR_MERCURY_ISA_VERSION
	.align		4
.L_25:
        /*002c*/ 	.byte	0x03, 0x5f
        /*002e*/ 	.short	0x0101


	//----- nvinfo : EIATTR_INT_WARP_WIDE_INSTR_OFFSETS
	.align		4
        /*0030*/ 	.byte	0x04, 0x31
        /*0032*/ 	.short	(.L_27 - .L_26)


	//   ....[0]....
.L_26:
        /*0034*/ 	.word	0x000004c0


	//   ....[1]....
        /*0038*/ 	.word	0x000004d0


	//   ....[2]....
        /*003c*/ 	.word	0x00000650


	//   ....[3]....
        /*0040*/ 	.word	0x00001d30


	//----- nvinfo : EIATTR_COOP_GROUP_MASK_REGIDS
	.align		4
.L_27:
        /*0044*/ 	.byte	0x04, 0x29
        /*0046*/ 	.short	(.L_29 - .L_28)


	//   ....[0]....
.L_28:
        /*0048*/ 	.word	0xffffffff


	//   ....[1]....
        /*004c*/ 	.word	0xffffffff


	//   ....[2]....
        /*0050*/ 	.word	0xffffffff


	//   ....[3]....
        /*0054*/ 	.word	0xffffffff


	//   ....[4]....
        /*0058*/ 	.word	0xffffffff


	//   ....[5]....
        /*005c*/ 	.word	0xffffffff


	//----- nvinfo : EIATTR_COOP_GROUP_INSTR_OFFSETS
	.align		4
.L_29:
        /*0060*/ 	.byte	0x04, 0x28
        /*0062*/ 	.short	(.L_31 - .L_30)


	//   ....[0]....
.L_30:
        /*0064*/ 	.word	0x00000060


	//   ....[1]....
        /*0068*/ 	.word	0x00000070


	//   ....[2]....
        /*006c*/ 	.word	0x00000130


	//   ....[3]....
        /*0070*/ 	.word	0x000002f0


	//   ....[4]....
        /*0074*/ 	.word	0x000007f0


	//   ....[5]....
        /*0078*/ 	.word	0x00001240


	//----- nvinfo : EIATTR_REG_RECONFIG
	.align		4
.L_31:
        /*007c*/ 	.byte	0x01, 0x54
	.zero		2


	//----- nvinfo : EIATTR_SYSCALL_OFFSETS
	.align		4
        /*0080*/ 	.byte	0x04, 0x46
        /*0082*/ 	.short	(.L_33 - .L_32)


	//   ....[0]....
.L_32:
        /*0084*/ 	.word	0x00001400


	//----- nvinfo : EIATTR_MBARRIER_INSTR_OFFSETS
	.align		4
.L_33:
        /*0088*/ 	.byte	0x04, 0x39
        /*008a*/ 	.short	(.L_35 - .L_34)


	//   ....[0]....
.L_34:
        /*008c*/ 	.word	0x00000260
        /*0090*/ 	.word	0x000000ff
        /*0094*/ 	.word	0x00000000
        /*0098*/ 	.short	0x0100
        /*009a*/ 	.byte	0x08
	.zero		1


	//   ....[1]....
        /*009c*/ 	.word	0x00000270
        /*00a0*/ 	.word	0x000000ff
        /*00a4*/ 	.word	0x00000020
        /*00a8*/ 	.short	0x0100
        /*00aa*/ 	.byte	0x08
	.zero		1


	//   ....[2]....
        /*00ac*/ 	.word	0x00000280
        /*00b0*/ 	.word	0x000000ff
        /*00b4*/ 	.word	0x00000008
        /*00b8*/ 	.short	0x0100
        /*00ba*/ 	.byte	0x08
	.zero		1


	//   ....[3]....
        /*00bc*/ 	.word	0x00000290
        /*00c0*/ 	.word	0x000000ff
        /*00c4*/ 	.word	0x00000028
        /*00c8*/ 	.short	0x0100
        /*00ca*/ 	.byte	0x08
	.zero		1


	//   ....[4]....
        /*00cc*/ 	.word	0x000002a0
        /*00d0*/ 	.word	0x000000ff
        /*00d4*/ 	.word	0x00000010
        /*00d8*/ 	.short	0x0100
        /*00da*/ 	.byte	0x08
	.zero		1


	//   ....[5]....
        /*00dc*/ 	.word	0x000002b0
        /*00e0*/ 	.word	0x000000ff
        /*00e4*/ 	.word	0x00000030
        /*00e8*/ 	.short	0x0100
        /*00ea*/ 	.byte	0x08
	.zero		1


	//   ....[6]....
        /*00ec*/ 	.word	0x000002c0
        /*00f0*/ 	.word	0x000000ff
        /*00f4*/ 	.word	0x00000018
        /*00f8*/ 	.short	0x0100
        /*00fa*/ 	.byte	0x08
	.zero		1


	//   ....[7]....
        /*00fc*/ 	.word	0x000002d0
        /*0100*/ 	.word	0x000000ff
        /*0104*/ 	.word	0x00000038
        /*0108*/ 	.short	0x0100
        /*010a*/ 	.byte	0x08
	.zero		1


	//   ....[8]....
        /*010c*/ 	.word	0x000006f0
        /*0110*/ 	.word	0x000000ff
        /*0114*/ 	.word	0x00000050
        /*0118*/ 	.short	0x0100
        /*011a*/ 	.byte	0x06
	.zero		1


	//   ....[9]....
        /*011c*/ 	.word	0x00000770
        /*0120*/ 	.word	0x000000ff
        /*0124*/ 	.word	0x00000058
        /*0128*/ 	.short	0x0100
        /*012a*/ 	.byte	0x06
	.zero		1


	//   ....[10]....
        /*012c*/ 	.word	0x000014c0
        /*0130*/ 	.word	0x00000003
        /*0134*/ 	.word	0x00000000
        /*0138*/ 	.short	0x010a
        /*013a*/ 	.byte	0x3f
	.zero		1


	//   ....[11]....
        /*013c*/ 	.word	0x00001500
        /*0140*/ 	.word	0x00000003
        /*0144*/ 	.word	0x00000000
        /*0148*/ 	.short	0x010a
        /*014a*/ 	.byte	0x3f
	.zero		1


	//   ....[12]....
        /*014c*/ 	.word	0x00001900
        /*0150*/ 	.word	0x00000005
        /*0154*/ 	.word	0x00000000
        /*0158*/ 	.short	0x010a
        /*015a*/ 	.byte	0x3f
	.zero		1


	//   ....[13]....
        /*015c*/ 	.word	0x00001940
        /*0160*/ 	.word	0x00000005
        /*0164*/ 	.word	0x00000000
        /*0168*/ 	.short	0x010a
        /*016a*/ 	.byte	0x3f
	.zero		1


	//   ....[14]....
        /*016c*/ 	.word	0x00001bd0
        /*0170*/ 	.word	0x00000005
        /*0174*/ 	.word	0x00000000
        /*0178*/ 	.short	0x0101
        /*017a*/ 	.byte	0x3f
	.zero		1


	//   ....[15]....
        /*017c*/ 	.word	0x00001db0
        /*0180*/ 	.word	0x00000003
        /*0184*/ 	.word	0x00000000
        /*0188*/ 	.short	0x0101
        /*018a*/ 	.byte	0x3f
	.zero		1


	//   ....[16]....
        /*018c*/ 	.word	0x0000aba0
        /*0190*/ 	.word	0x00000014
        /*0194*/ 	.word	0x00000020
        /*0198*/ 	.short	0x010a
        /*019a*/ 	.byte	0x3f
	.zero		1


	//   ....[17]....
        /*019c*/ 	.word	0x0000af60
        /*01a0*/ 	.word	0x00000005
        /*01a4*/ 	.word	0x00000058
        /*01a8*/ 	.short	0x0101
        /*01aa*/ 	.byte	0x3f
	.zero		1


	//   ....[18]....
        /*01ac*/ 	.word	0x0000b680
        /*01b0*/ 	.word	0x00000007
        /*01b4*/ 	.word	0x00000000
        /*01b8*/ 	.short	0x010a
        /*01ba*/ 	.byte	0x3f
	.zero		1


	//   ....[19]....
        /*01bc*/ 	.word	0x0000b700
        /*01c0*/ 	.word	0x00000008
        /*01c4*/ 	.word	0x00000000
        /*01c8*/ 	.short	0x010a
        /*01ca*/ 	.byte	0x3f
	.zero		1


	//   ....[20]....
        /*01cc*/ 	.word	0x0000b790
        /*01d0*/ 	.word	0x0000000b
        /*01d4*/ 	.word	0x00000000
        /*01d8*/ 	.short	0x010a
        /*01da*/ 	.byte	0x3f
	.zero		1


	//   ....[21]....
        /*01dc*/ 	.word	0x0000b820
        /*01e0*/ 	.word	0x00000003
        /*01e4*/ 	.word	0x00000000
        /*01e8*/ 	.short	0x010a
        /*01ea*/ 	.byte	0x3f
	.zero		1


	//   ....[22]....
        /*01ec*/ 	.word	0x0000b880
        /*01f0*/ 	.word	0x00000003
        /*01f4*/ 	.word	0x00000000
        /*01f8*/ 	.short	0x010a
        /*01fa*/ 	.byte	0x3f
	.zero		1


	//   ....[23]....
        /*01fc*/ 	.word	0x0000b8d0
        /*0200*/ 	.word	0x00000005
        /*0204*/ 	.word	0x00000000
        /*0208*/ 	.short	0x010a
        /*020a*/ 	.byte	0x3f
	.zero		1


	//   ....[24]....
        /*020c*/ 	.word	0x0000b9a0
        /*0210*/ 	.word	0x00000014
        /*0214*/ 	.word	0x00000020
        /*0218*/ 	.short	0x010a
        /*021a*/ 	.byte	0x3f
	.zero		1


	//   ....[25]....
        /*021c*/ 	.word	0x0000ba70
        /*0220*/ 	.word	0x00000007
        /*0224*/ 	.word	0x00000000
        /*0228*/ 	.short	0x010a
        /*022a*/ 	.byte	0x3f
	.zero		1


	//   ....[26]....
        /*022c*/ 	.word	0x0000bac0
        /*0230*/ 	.word	0x00000008
        /*0234*/ 	.word	0x00000000
        /*0238*/ 	.short	0x010a
        /*023a*/ 	.byte	0x3f
	.zero		1


	//   ....[27]....
        /*023c*/ 	.word	0x0000bb10
        /*0240*/ 	.word	0x0000000b
        /*0244*/ 	.word	0x00000000
        /*0248*/ 	.short	0x010a
        /*024a*/ 	.byte	0x3f
	.zero		1


	//----- nvinfo : EIATTR_NUM_MBARRIERS
	.align		4
.L_35:
        /*024c*/ 	.byte	0x03, 0x38
        /*024e*/ 	.short	0x000a


	//----- nvinfo : EIATTR_EXIT_INSTR_OFFSETS
	.align		4
        /*0250*/ 	.byte	0x04, 0x1c
        /*0252*/ 	.short	(.L_37 - .L_36)


	//   ....[0]....
.L_36:
        /*0254*/ 	.word	0x00000950


	//   ....[1]....
        /*0258*/ 	.word	0x00001170


	//   ....[2]....
        /*025c*/ 	.word	0x0000a2b0


	//   ....[3]....
        /*0260*/ 	.word	0x0000a810


	//   ....[4]....
        /*0264*/ 	.word	0x0000b870


	//----- nvinfo : EIATTR_MAX_THREADS
	.align		4
.L_37:
        /*0268*/ 	.byte	0x04, 0x05
        /*026a*/ 	.short	(.L_39 - .L_38)
.L_38:
        /*026c*/ 	.word	0x00000180
        /*0270*/ 	.word	0x00000001
        /*0274*/ 	.word	0x00000001


	//----- nvinfo : EIATTR_CRS_STACK_SIZE
	.align		4
.L_39:
        /*0278*/ 	.byte	0x04, 0x1e
        /*027a*/ 	.short	(.L_41 - .L_40)
.L_40:
        /*027c*/ 	.word	0x00000000


	//----- nvinfo : EIATTR_CBANK_PARAM_SIZE
	.align		4
.L_41:
        /*0280*/ 	.byte	0x03, 0x19
        /*0282*/ 	.short	0x0470


	//----- nvinfo : EIATTR_PARAM_CBANK
	.align		4
        /*0284*/ 	.byte	0x04, 0x0a
        /*0286*/ 	.short	(.L_43 - .L_42)
	.align		4
.L_42:
        /*0288*/ 	.word	index@(.nv.constant0._ZN7cutlass13device_kernelINS_4gemm6kernel13GemmUniversalIN4cute5tupleIJiiiiEEENS1_10collective13CollectiveMmaINS1_34MainloopSm90TmaGmmaWarpSpecializedILi4ENS5_IJNS4_1CILi8EEENSA_ILi1EEESC_EEENS1_35KernelTmaWarpSpecializedCooperativeEEENS5_IJNSA_ILi128EEENSA_ILi256EEENSA_ILi32EEEEEENS_10tfloat32_tENS5_IJlSC_lEEESK_SL_NS4_8TiledMMAINS4_8MMA_AtomIJNS4_4SM904GMMA30MMA_64x256x8_F32TF32TF32_SS_TNILNSP_7ScaleInE1ELSR_1EEEEEENS4_6LayoutINS5_IJNSA_ILi2EEESC_SC_EEENS5_IJSC_NSA_ILi0EEESX_EEEEENS5_IJNS4_10UnderscoreES10_S10_EEEEENS4_13SM90_TMA_LOADENS4_14ComposedLayoutINS4_7SwizzleILi3ELi4ELi3EEENS4_18smem_ptr_flag_bitsILi32EEENSU_INS5_IJSB_SI_EEENS5_IJSI_SC_EEEEEEEvNS4_8identityENS4_23SM90_TMA_LOAD_MULTICASTES1C_vS1D_EENS_8epilogue10collective6detail29Sm90TmaWarpSpecializedAdapterINS1H_15DefaultEpilogueISK_SL_SL_NS1G_6thread17LinearCombinationISK_Li1EffLNS1L_9ScaleType4KindE0ELNS_15FloatRoundStyleE2ESK_EENS1_15EpilogueDefaultEEEEEvvEEEEvNT_6ParamsE)
        /*028c*/ 	.short	0x0210
        /*028e*/ 	.short	0x0470


	//----- nvinfo : EIATTR_SW_WAR
	.align		4
.L_43:
        /*0290*/ 	.byte	0x04, 0x36
        /*0292*/ 	.short	(.L_45 - .L_44)
.L_44:
        /*0294*/ 	.word	0x00000008
.L_45:


//--------------------- .nv.callgraph             --------------------------
	.section	.nv.callgraph,"",@"SHT_CUDA_CALLGRAPH"
	.align	4
	.sectionentsize	8
	.align		4
        /*0000*/ 	.word	0x00000000
	.align		4
        /*0004*/ 	.word	0xffffffff
	.align		4
        /*0008*/ 	.word	index@(_ZN7cutlass13device_kernelINS_4gemm6kernel13GemmUniversalIN4cute5tupleIJiiiiEEENS1_10collective13CollectiveMmaINS1_34MainloopSm90TmaGmmaWarpSpecializedILi4ENS5_IJNS4_1CILi8EEENSA_ILi1EEESC_EEENS1_35KernelTmaWarpSpecializedCooperativeEEENS5_IJNSA_ILi128EEENSA_ILi256EEENSA_ILi32EEEEEENS_10tfloat32_tENS5_IJlSC_lEEESK_SL_NS4_8TiledMMAINS4_8MMA_AtomIJNS4_4SM904GMMA30MMA_64x256x8_F32TF32TF32_SS_TNILNSP_7ScaleInE1ELSR_1EEEEEENS4_6LayoutINS5_IJNSA_ILi2EEESC_SC_EEENS5_IJSC_NSA_ILi0EEESX_EEEEENS5_IJNS4_10UnderscoreES10_S10_EEEEENS4_13SM90_TMA_LOADENS4_14ComposedLayoutINS4_7SwizzleILi3ELi4ELi3EEENS4_18smem_ptr_flag_bitsILi32EEENSU_INS5_IJSB_SI_EEENS5_IJSI_SC_EEEEEEEvNS4_8identityENS4_23SM90_TMA_LOAD_MULTICASTES1C_vS1D_EENS_8epilogue10collective6detail29Sm90TmaWarpSpecializedAdapterINS1H_15DefaultEpilogueISK_SL_SL_NS1G_6thread17LinearCombinationISK_Li1EffLNS1L_9ScaleType4KindE0ELNS_15FloatRoundStyleE2ESK_EENS1_15EpilogueDefaultEEEEEvvEEEEvNT_6ParamsE)
	.align		4
        /*000c*/ 	.word	index@(__assertfail)
	.align		4
        /*0010*/ 	.word	0x00000000
	.align		4
        /*0014*/ 	.word	0xfffffffe
	.align		4
        /*0018*/ 	.word	0x00000000
	.align		4
        /*001c*/ 	.word	0xfffffffd
	.align		4
        /*0020*/ 	.word	0x00000000
	.align		4
        /*0024*/ 	.word	0xfffffffc


//--------------------- .nv.constant4             --------------------------
	.section	.nv.constant4,"a",@progbits
	.align	8
	.align		8
.nv.constant4:
        /*0000*/ 	.dword	__assertfail
	.align		8
        /*0008*/ 	.dword	__unnamed_1
	.align		8
        /*0010*/ 	.dword	_ZN40_INTERNAL_9747fefb_4_k_cu_a177f51e_199304cuda3std3__45__cpo5beginE
	.align		8
        /*0018*/ 	.dword	_ZN40_INTERNAL_9747fefb_4_k_cu_a177f51e_199304cuda3std3__45__cpo3endE
	.align		8
        /*0020*/ 	.dword	_ZN40_INTERNAL_9747fefb_4_k_cu_a177f51e_199304cuda3std3__45__cpo6cbeginE
	.align		8
        /*0028*/ 	.dword	_ZN40_INTERNAL_9747fefb_4_k_cu_a177f51e_199304cuda3std3__45__cpo4cendE
	.align		8
        /*0030*/ 	.dword	_ZN40_INTERNAL_9747fefb_4_k_cu_a177f51e_199304cuda3std3__442_GLOBAL__N__9747fefb_4_k_cu_a177f51e_199306ignoreE
	.align		8
        /*0038*/ 	.dword	_ZN40_INTERNAL_9747fefb_4_k_cu_a177f51e_199304cuda3std3__419piecewise_constructE
	.align		8
        /*0040*/ 	.dword	_ZN40_INTERNAL_9747fefb_4_k_cu_a177f51e_199304cuda3std3__48in_placeE
	.align		8
        /*0048*/ 	.dword	_ZN40_INTERNAL_9747fefb_4_k_cu_a177f51e_199304cuda3std6ranges3__45__cpo4swapE
	.align		8
        /*0050*/ 	.dword	_ZN40_INTERNAL_9747fefb_4_k_cu_a177f51e_199304cuda3std6ranges3__45__cpo9iter_moveE
	.align		8
        /*0058*/ 	.dword	_ZN40_INTERNAL_9747fefb_4_k_cu_a177f51e_199304cute7productE
	.align		8
        /*0060*/ 	.dword	_ZN40_INTERNAL_9747fefb_4_k_cu_a177f51e_199304cute1_E
	.align		8
        /*0068*/ 	.dword	$str$22
	.align		8
        /*0070*/ 	.dword	$str$23


//--------------------- .text._ZN7cutlass13device_kernelINS_4gemm6kernel13GemmUniversalIN4cute5tupleIJiiiiEEENS1_10collective13CollectiveMmaINS1_34MainloopSm90TmaGmmaWarpSpecializedILi4ENS5_IJNS4_1CILi8EEENSA_ILi1EEESC_EEENS1_35KernelTmaWarpSpecializedCooperativeEEENS5_IJNSA_ILi128EEENSA_ILi256EEENSA_ILi32EEEEEENS_10tfloat32_tENS5_IJlSC_lEEESK_SL_NS4_8TiledMMAINS4_8MMA_AtomIJNS4_4SM904GMMA30MMA_64x256x8_F32TF32TF32_SS_TNILNSP_7ScaleInE1ELSR_1EEEEEENS4_6LayoutINS5_IJNSA_ILi2EEESC_SC_EEENS5_IJSC_NSA_ILi0EEESX_EEEEENS5_IJNS4_10UnderscoreES10_S10_EEEEENS4_13SM90_TMA_LOADENS4_14ComposedLayoutINS4_7SwizzleILi3ELi4ELi3EEENS4_18smem_ptr_flag_bitsILi32EEENSU_INS5_IJSB_SI_EEENS5_IJSI_SC_EEEEEEEvNS4_8identityENS4_23SM90_TMA_LOAD_MULTICASTES1C_vS1D_EENS_8epilogue10collective6detail29Sm90TmaWarpSpecializedAdapterINS1H_15DefaultEpilogueISK_SL_SL_NS1G_6thread17LinearCombinationISK_Li1EffLNS1L_9ScaleType4KindE0ELNS_15FloatRoundStyleE2ESK_EENS1_15EpilogueDefaultEEEEEvvEEEEvNT_6ParamsE --------------------------
	.section	.text._ZN7cutlass13device_kernelINS_4gemm6kernel13GemmUniversalIN4cute5tupleIJiiiiEEENS1_10collective13CollectiveMmaINS1_34MainloopSm90TmaGmmaWarpSpecializedILi4ENS5_IJNS4_1CILi8EEENSA_ILi1EEESC_EEENS1_35KernelTmaWarpSpecializedCooperativeEEENS5_IJNSA_ILi128EEENSA_ILi256EEENSA_ILi32EEEEEENS_10tfloat32_tENS5_IJlSC_lEEESK_SL_NS4_8TiledMMAINS4_8MMA_AtomIJNS4_4SM904GMMA30MMA_64x256x8_F32TF32TF32_SS_TNILNSP_7ScaleInE1ELSR_1EEEEEENS4_6LayoutINS5_IJNSA_ILi2EEESC_SC_EEENS5_IJSC_NSA_ILi0EEESX_EEEEENS5_IJNS4_10UnderscoreES10_S10_EEEEENS4_13SM90_TMA_LOADENS4_14ComposedLayoutINS4_7SwizzleILi3ELi4ELi3EEENS4_18smem_ptr_flag_bitsILi32EEENSU_INS5_IJSB_SI_EEENS5_IJSI_SC_EEEEEEEvNS4_8identityENS4_23SM90_TMA_LOAD_MULTICASTES1C_vS1D_EENS_8epilogue10collective6detail29Sm90TmaWarpSpecializedAdapterINS1H_15DefaultEpilogueISK_SL_SL_NS1G_6thread17LinearCombinationISK_Li1EffLNS1L_9ScaleType4KindE0ELNS_15FloatRoundStyleE2ESK_EENS1_15EpilogueDefaultEEEEEvvEEEEvNT_6ParamsE,"ax",@progbits
	.align	128
.text._ZN7cutlass13device_kernelINS_4gemm6kernel13GemmUniversalIN4cute5tupleIJiiiiEEENS1_10collective13CollectiveMmaINS1_34MainloopSm90TmaGmmaWarpSpecializedILi4ENS5_IJNS4_1CILi8EEENSA_ILi1EEESC_EEENS1_35KernelTmaWarpSpecializedCooperativeEEENS5_IJNSA_ILi128EEENSA_ILi256EEENSA_ILi32EEEEEENS_10tfloat32_tENS5_IJlSC_lEEESK_SL_NS4_8TiledMMAINS4_8MMA_AtomIJNS4_4SM904GMMA30MMA_64x256x8_F32TF32TF32_SS_TNILNSP_7ScaleInE1ELSR_1EEEEEENS4_6LayoutINS5_IJNSA_ILi2EEESC_SC_EEENS5_IJSC_NSA_ILi0EEESX_EEEEENS5_IJNS4_10UnderscoreES10_S10_EEEEENS4_13SM90_TMA_LOADENS4_14ComposedLayoutINS4_7SwizzleILi3ELi4ELi3EEENS4_18smem_ptr_flag_bitsILi32EEENSU_INS5_IJSB_SI_EEENS5_IJSI_SC_EEEEEEEvNS4_8identityENS4_23SM90_TMA_LOAD_MULTICASTES1C_vS1D_EENS_8epilogue10collective6detail29Sm90TmaWarpSpecializedAdapterINS1H_15DefaultEpilogueISK_SL_SL_NS1G_6thread17LinearCombinationISK_Li1EffLNS1L_9ScaleType4KindE0ELNS_15FloatRoundStyleE2ESK_EENS1_15EpilogueDefaultEEEEEvvEEEEvNT_6ParamsE:
        .type           _ZN7cutlass13device_kernelINS_4gemm6kernel13GemmUniversalIN4cute5tupleIJiiiiEEENS1_10collective13CollectiveMmaINS1_34MainloopSm90TmaGmmaWarpSpecializedILi4ENS5_IJNS4_1CILi8EEENSA_ILi1EEESC_EEENS1_35KernelTmaWarpSpecializedCooperativeEEENS5_IJNSA_ILi128EEENSA_ILi256EEENSA_ILi32EEEEEENS_10tfloat32_tENS5_IJlSC_lEEESK_SL_NS4_8TiledMMAINS4_8MMA_AtomIJNS4_4SM904GMMA30MMA_64x256x8_F32TF32TF32_SS_TNILNSP_7ScaleInE1ELSR_1EEEEEENS4_6LayoutINS5_IJNSA_ILi2EEESC_SC_EEENS5_IJSC_NSA_ILi0EEESX_EEEEENS5_IJNS4_10UnderscoreES10_S10_EEEEENS4_13SM90_TMA_LOADENS4_14ComposedLayoutINS4_7SwizzleILi3ELi4ELi3EEENS4_18smem_ptr_flag_bitsILi32EEENSU_INS5_IJSB_SI_EEENS5_IJSI_SC_EEEEEEEvNS4_8identityENS4_23SM90_TMA_LOAD_MULTICASTES1C_vS1D_EENS_8epilogue10collective6detail29Sm90TmaWarpSpecializedAdapterINS1H_15DefaultEpilogueISK_SL_SL_NS1G_6thread17LinearCombinationISK_Li1EffLNS1L_9ScaleType4KindE0ELNS_15FloatRoundStyleE2ESK_EENS1_15EpilogueDefaultEEEEEvvEEEEvNT_6ParamsE,@function
        .size           _ZN7cutlass13device_kernelINS_4gemm6kernel13GemmUniversalIN4cute5tupleIJiiiiEEENS1_10collective13CollectiveMmaINS1_34MainloopSm90TmaGmmaWarpSpecializedILi4ENS5_IJNS4_1CILi8EEENSA_ILi1EEESC_EEENS1_35KernelTmaWarpSpecializedCooperativeEEENS5_IJNSA_ILi128EEENSA_ILi256EEENSA_ILi32EEEEEENS_10tfloat32_tENS5_IJlSC_lEEESK_SL_NS4_8TiledMMAINS4_8MMA_AtomIJNS4_4SM904GMMA30MMA_64x256x8_F32TF32TF32_SS_TNILNSP_7ScaleInE1ELSR_1EEEEEENS4_6LayoutINS5_IJNSA_ILi2EEESC_SC_EEENS5_IJSC_NSA_ILi0EEESX_EEEEENS5_IJNS4_10UnderscoreES10_S10_EEEEENS4_13SM90_TMA_LOADENS4_14ComposedLayoutINS4_7SwizzleILi3ELi4ELi3EEENS4_18smem_ptr_flag_bitsILi32EEENSU_INS5_IJSB_SI_EEENS5_IJSI_SC_EEEEEEEvNS4_8identityENS4_23SM90_TMA_LOAD_MULTICASTES1C_vS1D_EENS_8epilogue10collective6detail29Sm90TmaWarpSpecializedAdapterINS1H_15DefaultEpilogueISK_SL_SL_NS1G_6thread17LinearCombinationISK_Li1EffLNS1L_9ScaleType4KindE0ELNS_15FloatRoundStyleE2ESK_EENS1_15EpilogueDefaultEEEEEvvEEEEvNT_6ParamsE,(.L_x_325 - _ZN7cutlass13device_kernelINS_4gemm6kernel13GemmUniversalIN4cute5tupleIJiiiiEEENS1_10collective13CollectiveMmaINS1_34MainloopSm90TmaGmmaWarpSpecializedILi4ENS5_IJNS4_1CILi8EEENSA_ILi1EEESC_EEENS1_35KernelTmaWarpSpecializedCooperativeEEENS5_IJNSA_ILi128EEENSA_ILi256EEENSA_ILi32EEEEEENS_10tfloat32_tENS5_IJlSC_lEEESK_SL_NS4_8TiledMMAINS4_8MMA_AtomIJNS4_4SM904GMMA30MMA_64x256x8_F32TF32TF32_SS_TNILNSP_7ScaleInE1ELSR_1EEEEEENS4_6LayoutINS5_IJNSA_ILi2EEESC_SC_EEENS5_IJSC_NSA_ILi0EEESX_EEEEENS5_IJNS4_10UnderscoreES10_S10_EEEEENS4_13SM90_TMA_LOADENS4_14ComposedLayoutINS4_7SwizzleILi3ELi4ELi3EEENS4_18smem_ptr_flag_bitsILi32EEENSU_INS5_IJSB_SI_EEENS5_IJSI_SC_EEEEEEEvNS4_8identityENS4_23SM90_TMA_LOAD_MULTICASTES1C_vS1D_EENS_8epilogue10collective6detail29Sm90TmaWarpSpecializedAdapterINS1H_15DefaultEpilogueISK_SL_SL_NS1G_6thread17LinearCombinationISK_Li1EffLNS1L_9ScaleType4KindE0ELNS_15FloatRoundStyleE2ESK_EENS1_15EpilogueDefaultEEEEEvvEEEEvNT_6ParamsE)
        .other          _ZN7cutlass13device_kernelINS_4gemm6kernel13GemmUniversalIN4cute5tupleIJiiiiEEENS1_10collective13CollectiveMmaINS1_34MainloopSm90TmaGmmaWarpSpecializedILi4ENS5_IJNS4_1CILi8EEENSA_ILi1EEESC_EEENS1_35KernelTmaWarpSpecializedCooperativeEEENS5_IJNSA_ILi128EEENSA_ILi256EEENSA_ILi32EEEEEENS_10tfloat32_tENS5_IJlSC_lEEESK_SL_NS4_8TiledMMAINS4_8MMA_AtomIJNS4_4SM904GMMA30MMA_64x256x8_F32TF32TF32_SS_TNILNSP_7ScaleInE1ELSR_1EEEEEENS4_6LayoutINS5_IJNSA_ILi2EEESC_SC_EEENS5_IJSC_NSA_ILi0EEESX_EEEEENS5_IJNS4_10UnderscoreES10_S10_EEEEENS4_13SM90_TMA_LOADENS4_14ComposedLayoutINS4_7SwizzleILi3ELi4ELi3EEENS4_18smem_ptr_flag_bitsILi32EEENSU_INS5_IJSB_SI_EEENS5_IJSI_SC_EEEEEEEvNS4_8identityENS4_23SM90_TMA_LOAD_MULTICASTES1C_vS1D_EENS_8epilogue10collective6detail29Sm90TmaWarpSpecializedAdapterINS1H_15DefaultEpilogueISK_SL_SL_NS1G_6thread17LinearCombinationISK_Li1EffLNS1L_9ScaleType4KindE0ELNS_15FloatRoundStyleE2ESK_EENS1_15EpilogueDefaultEEEEEvvEEEEvNT_6ParamsE,@"STO_CUDA_ENTRY STV_DEFAULT"
_ZN7cutlass13device_kernelINS_4gemm6kernel13GemmUniversalIN4cute5tupleIJiiiiEEENS1_10collective13CollectiveMmaINS1_34MainloopSm90TmaGmmaWarpSpecializedILi4ENS5_IJNS4_1CILi8EEENSA_ILi1EEESC_EEENS1_35KernelTmaWarpSpecializedCooperativeEEENS5_IJNSA_ILi128EEENSA_ILi256EEENSA_ILi32EEEEEENS_10tfloat32_tENS5_IJlSC_lEEESK_SL_NS4_8TiledMMAINS4_8MMA_AtomIJNS4_4SM904GMMA30MMA_64x256x8_F32TF32TF32_SS_TNILNSP_7ScaleInE1ELSR_1EEEEEENS4_6LayoutINS5_IJNSA_ILi2EEESC_SC_EEENS5_IJSC_NSA_ILi0EEESX_EEEEENS5_IJNS4_10UnderscoreES10_S10_EEEEENS4_13SM90_TMA_LOADENS4_14ComposedLayoutINS4_7SwizzleILi3ELi4ELi3EEENS4_18smem_ptr_flag_bitsILi32EEENSU_INS5_IJSB_SI_EEENS5_IJSI_SC_EEEEEEEvNS4_8identityENS4_23SM90_TMA_LOAD_MULTICASTES1C_vS1D_EENS_8epilogue10collective6detail29Sm90TmaWarpSpecializedAdapterINS1H_15DefaultEpilogueISK_SL_SL_NS1G_6thread17LinearCombinationISK_Li1EffLNS1L_9ScaleType4KindE0ELNS_15FloatRoundStyleE2ESK_EENS1_15EpilogueDefaultEEEEEvvEEEEvNT_6ParamsE:
[----:B------:R-:W0:Y:S01]  /*0000*/  LDC R1, c[0x0][0x28] ;  /* 0x00000a00ff017b82 */ /* 0x000e220000000800 */
[----:B------:R-:W1:Y:S01]  /*0010*/  S2R R18, SR_TID.X ;  /* 0x0000000000127919 */ /* 0x000e620000002100 */
[----:B------:R-:W-:Y:S01]  /*0020*/  ELECT P0, URZ, PT ;  /* 0x00000000003f782f */ /* 0x000fe20003800000 */
[----:B------:R-:W-:Y:S01]  /*0030*/  BSSY B0, `(.L_x_0) ;  /* 0x000000f000007945 */ /* 0x000fe20003800000 */
[--C-:B-1----:R-:W-:Y:S02]  /*0040*/  SHF.R.U32.HI R0, RZ, 0x5, R18.reuse ;  /* 0x00000005ff007819 */ /* 0x102fe40000011612 */
[----:B------:R-:W-:-:S03]  /*0050*/  SHF.R.U32.HI R3, RZ, 0x7, R18 ;  /* 0x00000007ff037819 */ /* 0x000fc60000011612 */
[----:B------:R-:W1:Y:S04]  /*0060*/  SHFL.IDX PT, R2, R0, RZ, 0x1f ;  /* 0x00001fff00027589 */ /* 0x000e6800000e0000 */
[----:B------:R2:W3:Y:S01]  /*0070*/  SHFL.IDX PT, R5, R3, RZ, 0x1f ;  /* 0x00001fff03057589 */ /* 0x0004e200000e0000 */
[----:B-1----:R-:W-:-:S13]  /*0080*/  ISETP.NE.OR P0, PT, R2, RZ, !P0 ;  /* 0x000000ff0200720c */ /* 0x002fda0004705670 */
[----:B0-23--:R-:W-:Y:S05]  /*0090*/  @P0 BRA `(.L_x_1) ;  /* 0x0000000000200947 */ /* 0x00dfea0003800000 */
[----:B------:R-:W-:Y:S02]  /*00a0*/  ULDC.64 UR4, c[0x0][0x198] ;  /* 0x0000660000047ab9 */ /* 0x000fe40000000a00 */
[----:B------:R-:W-:Y:S02]  /*00b0*/  UIADD3 UR6, UP0, UR4, 0xf0, URZ ;  /* 0x000000f004067890 */ /* 0x000fe4000ff1e03f */
[----:B------:R-:W-:Y:S02]  /*00c0*/  UIADD3 UR4, UP1, UR4, 0x1f0, URZ ;  /* 0x000001f004047890 */ /* 0x000fe4000ff3e03f */
[----:B------:R-:W-:Y:S02]  /*00d0*/  UIADD3.X UR7, URZ, UR5, URZ, UP0, !UPT ;  /* 0x000000053f077290 */ /* 0x000fe400087fe43f */
[----:B------:R-:W-:-:S07]  /*00e0*/  UIADD3.X UR5, URZ, UR5, URZ, UP1, !UPT ;  /* 0x000000053f057290 */ /* 0x000fce0008ffe43f */
[----:B------:R0:W-:Y:S02]  /*00f0*/  UTMACCTL.PF [UR6] ;  /* 0x00000000060079b9 */ /* 0x0001e40008040000 */
[----:B------:R0:W-:Y:S02]  /*0100*/  UTMACCTL.PF [UR4] ;  /* 0x00000000040079b9 */ /* 0x0001e40008040000 */
[----:B0-----:R-:W-:Y:S01]  /*0110*/  NOP ;  /* 0x0000000000007918 */ /* 0x001fe20000000000 */
.L_x_1:
[----:B------:R-:W-:Y:S05]  /*0120*/  BSYNC B0 ;  /* 0x0000000000007941 */ /* 0x000fea0003800000 */
.L_x_0:
[----:B------:R-:W0:Y:S01]  /*0130*/  SHFL.IDX PT, R3, R0, RZ, 0x1f ;  /* 0x00001fff00037589 */ /* 0x000e2200000e0000 */
[----:B------:R-:W-:-:S04]  /*0140*/  SHF.R.S32.HI R7, RZ, 0x1f, R18 ;  /* 0x0000001fff077819 */ /* 0x000fc80000011412 */
[----:B------:R-:W-:-:S04]  /*0150*/  LEA.HI R7, R7, R18, RZ, 0x7 ;  /* 0x0000001207077211 */ /* 0x000fc800078f38ff */
[----:B------:R-:W-:Y:S02]  /*0160*/  LOP3.LUT R7, R7, 0xffffff80, RZ, 0xc0, !PT ;  /* 0xffffff8007077812 */ /* 0x000fe400078ec0ff */
[----:B0-----:R-:W-:-:S13]  /*0170*/  ISETP.NE.AND P0, PT, R3, RZ, PT ;  /* 0x000000ff0300720c */ /* 0x001fda0003f05270 */
[----:B------:R-:W-:Y:S05]  /*0180*/  @P0 BRA `(.L_x_2) ;  /* 0x0000000000580947 */ /* 0x000fea0003800000 */
[----:B------:R-:W0:Y:S01]  /*0190*/  S2UR UR8, SR_CgaCtaId ;  /* 0x00000000000879c3 */ /* 0x000e220000008800 */
[----:B------:R-:W-:Y:S01]  /*01a0*/  UMOV UR4, 0x400 ;  /* 0x0000040000047882 */ /* 0x000fe20000000000 */
[----:B------:R-:W-:Y:S01]  /*01b0*/  UMOV UR5, 0x1 ;  /* 0x0000000100057882 */ /* 0x000fe20000000000 */
[----:B------:R-:W-:Y:S01]  /*01c0*/  UMOV UR6, 0x10 ;  /* 0x0000001000067882 */ /* 0x000fe20000000000 */
[----:B------:R-:W-:Y:S01]  /*01d0*/  ELECT P0, URZ, PT ;  /* 0x00000000003f782f */ /* 0x000fe20003800000 */
[----:B------:R-:W-:-:S04]  /*01e0*/  UIADD3 UR6, -UR6, 0x100000, URZ ;  /* 0x0010000006067890 */ /* 0x000fc8000fffe13f */
[----:B------:R-:W-:Y:S02]  /*01f0*/  USHF.L.U32 UR7, UR6, 0xb, URZ ;  /* 0x0000000b06077899 */ /* 0x000fe4000800063f */
[----:B------:R-:W-:Y:S02]  /*0200*/  USHF.L.U32 UR6, UR6, 0x1, URZ ;  /* 0x0000000106067899 */ /* 0x000fe4000800063f */
[----:B0-----:R-:W-:Y:S02]  /*0210*/  ULEA UR8, UR8, UR4, 0x18 ;  /* 0x0000000408087291 */ /* 0x001fe4000f8ec03f */
[----:B------:R-:W-:-:S04]  /*0220*/  UIADD3 UR4, -UR5, 0x100000, URZ ;  /* 0x0010000005047890 */ /* 0x000fc8000fffe13f */
[----:B------:R-:W-:Y:S02]  /*0230*/  USHF.L.U32 UR5, UR4, 0xb, URZ ;  /* 0x0000000b04057899 */ /* 0x000fe4000800063f */
[----:B------:R-:W-:Y:S01]  /*0240*/  USHF.L.U32 UR4, UR4, 0x1, URZ ;  /* 0x0000000104047899 */ /* 0x000fe2000800063f */
[----:B------:R-:W0:Y:S11]  /*0250*/  FENCE.VIEW.ASYNC.S ;  /* 0x00000000000073c6 */ /* 0x000e360000000000 */
[----:B0-----:R0:W1:Y:S01]  /*0260*/  SYNCS.EXCH.64 URZ, [UR8], UR4 ;  /* 0x00000004083f75b2 */ /* 0x0010620008000100 */
[----:B------:R0:W2:Y:S01]  /*0270*/  SYNCS.EXCH.64 URZ, [UR8+0x20], UR6 ;  /* 0x00002006083f75b2 */ /* 0x0000a20008000100 */
[----:B------:R0:W3:Y:S01]  /*0280*/  SYNCS.EXCH.64 URZ, [UR8+0x8], UR4 ;  /* 0x00000804083f75b2 */ /* 0x0000e20008000100 */
[----:B------:R0:W4:Y:S01]  /*0290*/  SYNCS.EXCH.64 URZ, [UR8+0x28], UR6 ;  /* 0x00002806083f75b2 */ /* 0x0001220008000100 */
[----:B------:R0:W0:Y:S01]  /*02a0*/  SYNCS.EXCH.64 URZ, [UR8+0x10], UR4 ;  /* 0x00001004083f75b2 */ /* 0x0000220008000100 */
[----:B------:R0:W0:Y:S01]  /*02b0*/  SYNCS.EXCH.64 URZ, [UR8+0x30], UR6 ;  /* 0x00003006083f75b2 */ /* 0x0000220008000100 */
[----:B------:R0:W0:Y:S01]  /*02c0*/  SYNCS.EXCH.64 URZ, [UR8+0x18], UR4 ;  /* 0x00001804083f75b2 */ /* 0x0000220008000100 */
[----:B------:R0:W0:Y:S01]  /*02d0*/  SYNCS.EXCH.64 URZ, [UR8+0x38], UR6 ;  /* 0x00003806083f75b2 */ /* 0x0000220008000100 */
[----:B------:R-:W-:Y:S01]  /*02e0*/  NOP ;  /* 0x0000000000007918 */ /* 0x000fe20000000000 */
.L_x_2:
[----:B------:R-:W5:Y:S01]  /*02f0*/  SHFL.IDX PT, R0, R0, RZ, 0x1f ;  /* 0x00001fff00007589 */ /* 0x000f6200000e0000 */
[----:B0-----:R-:W0:Y:S01]  /*0300*/  S2UR UR8, SR_CTAID.X ;  /* 0x00000000000879c3 */ /* 0x001e220000002500 */
[----:B------:R-:W-:Y:S01]  /*0310*/  IMAD.IADD R6, R18, 0x1, -R7 ;  /* 0x0000000112067824 */ /* 0x000fe200078e0a07 */
[----:B------:R-:W-:Y:S01]  /*0320*/  SHF.R.S32.HI R10, RZ, 0x1f, R3 ;  /* 0x0000001fff0a7819 */ /* 0x000fe20000011403 */
[----:B------:R-:W1:Y:S01]  /*0330*/  S2R R4, SR_CTAID.Y ;  /* 0x0000000000047919 */ /* 0x000e620000002600 */
[----:B------:R-:W-:Y:S01]  /*0340*/  ELECT P0, URZ, PT ;  /* 0x00000000003f782f */ /* 0x000fe20003800000 */
[----:B------:R-:W-:Y:S01]  /*0350*/  NOP ;  /* 0x0000000000007918 */ /* 0x000fe20000000000 */
[----:B------:R-:W-:Y:S01]  /*0360*/  SHF.R.S32.HI R7, RZ, 0x1f, R6 ;  /* 0x0000001fff077819 */ /* 0x000fe20000011406 */
[----:B------:R-:W-:Y:S01]  /*0370*/  ULDC UR4, c[0x0][0x150] ;  /* 0x0000540000047ab9 */ /* 0x000fe20000000800 */
[----:B------:R-:W-:Y:S01]  /*0380*/  LEA.HI R10, R10, R3, RZ, 0x2 ;  /* 0x000000030a0a7211 */ /* 0x000fe200078f10ff */
[----:B------:R-:W2:Y:S01]  /*0390*/  LDC R9, c[0x0][0x144] ;  /* 0x00005100ff097b82 */ /* 0x000ea20000000800 */
[----:B------:R-:W-:Y:S01]  /*03a0*/  LEA.HI R7, R7, R6, RZ, 0x3 ;  /* 0x0000000607077211 */ /* 0x000fe200078f18ff */
[----:B------:R-:W-:Y:S01]  /*03b0*/  NOP ;  /* 0x0000000000007918 */ /* 0x000fe20000000000 */
[----:B------:R-:W-:Y:S01]  /*03c0*/  LOP3.LUT R10, R10, 0x3ffffffc, RZ, 0xc0, !PT ;  /* 0x3ffffffc0a0a7812 */ /* 0x000fe200078ec0ff */
[----:B------:R-:W-:Y:S01]  /*03d0*/  IMAD.MOV.U32 R22, RZ, RZ, 0x1 ;  /* 0x00000001ff167424 */ /* 0x000fe200078e00ff */
[----:B------:R-:W-:-:S02]  /*03e0*/  SHF.R.S32.HI R8, RZ, 0x3, R7 ;  /* 0x00000003ff087819 */ /* 0x000fc40000011407 */
[----:B------:R-:W-:Y:S01]  /*03f0*/  SHF.R.S32.HI R7, RZ, 0x1f, R7 ;  /* 0x0000001fff077819 */ /* 0x000fe20000011407 */
[----:B------:R-:W-:Y:S01]  /*0400*/  IMAD.IADD R10, R3, 0x1, -R10 ;  /* 0x00000001030a7824 */ /* 0x000fe200078e0a0a */
[----:B------:R-:W3:Y:S01]  /*0410*/  LDC R12, c[0x0][0x140] ;  /* 0x00005000ff0c7b82 */ /* 0x000ee20000000800 */
[----:B------:R-:W-:Y:S02]  /*0420*/  ISETP.NE.AND P3, PT, R5, RZ, PT ;  /* 0x000000ff0500720c */ /* 0x000fe40003f65270 */
[----:B------:R-:W-:Y:S02]  /*0430*/  LEA.HI R7, R7, R8, RZ, 0x2 ;  /* 0x0000000807077211 */ /* 0x000fe400078f10ff */
[----:B-----5:R-:W-:Y:S02]  /*0440*/  ISETP.NE.OR P0, PT, R0, RZ, !P0 ;  /* 0x000000ff0000720c */ /* 0x020fe40004705670 */
[----:B------:R-:W-:Y:S02]  /*0450*/  LOP3.LUT R7, R7, 0xfffffffc, RZ, 0xc0, !PT ;  /* 0xfffffffc07077812 */ /* 0x000fe400078ec0ff */
[----:B0-----:R-:W-:-:S03]  /*0460*/  I2FP.F32.U32 R0, UR8 ;  /* 0x0000000800007c45 */ /* 0x001fc60008201000 */
[----:B------:R-:W-:Y:S02]  /*0470*/  IMAD.IADD R7, R8, 0x1, -R7 ;  /* 0x0000000108077824 */ /* 0x000fe400078e0a07 */
[----:B------:R-:W-:Y:S01]  /*0480*/  FMUL R0, R0, UR4 ;  /* 0x0000000400007c20 */ /* 0x000fe20008400000 */
[----:B------:R-:W-:Y:S01]  /*0490*/  ULDC UR4, c[0x0][0x154] ;  /* 0x0000550000047ab9 */ /* 0x000fe20000000800 */
[----:B------:R-:W-:Y:S01]  /*04a0*/  IMAD R7, R10, 0x4, R7 ;  /* 0x000000040a077824 */ /* 0x000fe200078e0207 */
[----:B-1----:R-:W-:Y:S01]  /*04b0*/  I2FP.F32.U32 R8, R4 ;  /* 0x0000000400087245 */ /* 0x002fe20000201000 */
[----:B------:R-:W-:Y:S01]  /*04c0*/  VOTEU.ALL UP0, P0 ;  /* 0x00000000003f7886 */ /* 0x000fe20000000000 */
[----:B------:R-:W-:Y:S01]  /*04d0*/  VOTEU.ALL UP1, P0 ;  /* 0x00000000003f7886 */ /* 0x000fe20000020000 */
[----:B------:R-:W0:Y:S01]  /*04e0*/  F2I.U32.TRUNC.NTZ R0, R0 ;  /* 0x0000000000007305 */ /* 0x000e22000020f000 */
[C---:B------:R-:W-:Y:S02]  /*04f0*/  IMAD.SHL.U32 R152, R7.reuse, 0x4, RZ ;  /* 0x0000000407987824 */ /* 0x040fe400078e00ff */
[----:B------:R-:W-:Y:S01]  /*0500*/  FMUL R10, R8, UR4 ;  /* 0x00000004080a7c20 */ /* 0x000fe20008400000 */
[----:B------:R-:W1:Y:S01]  /*0510*/  @!UP0 S2UR UR7, SR_CgaCtaId ;  /* 0x00000000000789c3 */ /* 0x000e620000008800 */
[----:B------:R-:W-:Y:S01]  /*0520*/  UMOV UR4, 0x20 ;  /* 0x0000002000047882 */ /* 0x000fe20000000000 */
[----:B------:R-:W-:Y:S01]  /*0530*/  @!UP0 UMOV UR6, 0x400 ;  /* 0x0000040000068882 */ /* 0x000fe20000000000 */
[----:B------:R-:W-:Y:S01]  /*0540*/  LOP3.LUT R152, R7, 0xc, R152, 0x78, !PT ;  /* 0x0000000c07987812 */ /* 0x000fe200078e7898 */
[----:B------:R-:W-:-:S04]  /*0550*/  @!UP0 UIADD3 UR4, -UR4, 0x100000, URZ ;  /* 0x0010000004048890 */ /* 0x000fc8000fffe13f */
[----:B------:R-:W-:Y:S02]  /*0560*/  @!UP0 USHF.L.U32 UR5, UR4, 0xb, URZ ;  /* 0x0000000b04058899 */ /* 0x000fe4000800063f */
[----:B------:R-:W-:Y:S01]  /*0570*/  @!UP0 USHF.L.U32 UR4, UR4, 0x1, URZ ;  /* 0x0000000104048899 */ /* 0x000fe2000800063f */
[----:B------:R-:W5:Y:S01]  /*0580*/  F2I.U32.TRUNC.NTZ R10, R10 ;  /* 0x0000000a000a7305 */ /* 0x000f62000020f000 */
[----:B---3--:R-:W-:Y:S02]  /*0590*/  ISETP.EQ.U32.AND P2, PT, R12, 0x1, PT ;  /* 0x000000010c00780c */ /* 0x008fe40003f42070 */
[----:B------:R-:W-:Y:S01]  /*05a0*/  SHF.R.S32.HI R3, RZ, 0x1f, R152 ;  /* 0x0000001fff037819 */ /* 0x000fe20000011498 */
[----:B------:R-:W3:Y:S01]  /*05b0*/  LDC R7, c[0x0][0x148] ;  /* 0x00005200ff077b82 */ /* 0x000ee20000000800 */
[----:B0-----:R-:W-:Y:S02]  /*05c0*/  IMAD.MOV R14, RZ, RZ, -R0 ;  /* 0x000000ffff0e7224 */ /* 0x001fe400078e0a00 */
[----:B------:R-:W-:-:S02]  /*05d0*/  LEA.HI R8, R3, R152, RZ, 0x3 ;  /* 0x0000009803087211 */ /* 0x000fc400078f18ff */
[----:B--2---:R-:W-:Y:S02]  /*05e0*/  IMAD R3, R9, R14, UR8 ;  /* 0x0000000809037e24 */ /* 0x004fe4000f8e020e */
[----:B------:R-:W-:Y:S02]  /*05f0*/  LOP3.LUT R11, R8, 0xfffffff8, RZ, 0xc0, !PT ;  /* 0xfffffff8080b7812 */ /* 0x000fe400078ec0ff */
[----:B------:R-:W-:Y:S01]  /*0600*/  SHF.R.S32.HI R9, RZ, 0x1f, R2 ;  /* 0x0000001fff097819 */ /* 0x000fe20000011402 */
[----:B-----5:R-:W-:Y:S02]  /*0610*/  IMAD.MOV R24, RZ, RZ, -R10 ;  /* 0x000000ffff187224 */ /* 0x020fe400078e0a0a */
[----:B------:R-:W-:Y:S01]  /*0620*/  IMAD.IADD R0, R152, 0x1, -R11 ;  /* 0x0000000198007824 */ /* 0x000fe200078e0a0b */
[----:B------:R-:W-:Y:S01]  /*0630*/  LEA.HI R9, R9, R2, RZ, 0x2 ;  /* 0x0000000209097211 */ /* 0x000fe200078f10ff */
[----:B-1----:R-:W-:Y:S01]  /*0640*/  @!UP0 ULEA UR6, UR7, UR6, 0x18 ;  /* 0x0000000607068291 */ /* 0x002fe2000f8ec03f */
[----:B------:R-:W-:-:S02]  /*0650*/  VOTEU.ALL UP0, P0 ;  /* 0x00000000003f7886 */ /* 0x000fc40000000000 */
[----:B------:R-:W-:Y:S02]  /*0660*/  LOP3.LUT R9, R9, 0xfffffffc, RZ, 0xc0, !PT ;  /* 0xfffffffc09097812 */ /* 0x000fe400078ec0ff */
[----:B------:R-:W-:Y:S02]  /*0670*/  ISETP.NE.AND P4, PT, R0, R3, PT ;  /* 0x000000030000720c */ /* 0x000fe40003f85270 */
[----:B------:R-:W-:Y:S01]  /*0680*/  LOP3.LUT P0, RZ, R6, 0x7, RZ, 0xc0, !PT ;  /* 0x0000000706ff7812 */ /* 0x000fe2000780c0ff */
[----:B------:R-:W-:Y:S02]  /*0690*/  IMAD.IADD R0, R2, 0x1, -R9 ;  /* 0x0000000102007824 */ /* 0x000fe400078e0a09 */
[----:B---3--:R-:W-:Y:S01]  /*06a0*/  IMAD R9, R7, R24, R4 ;  /* 0x0000001807097224 */ /* 0x008fe200078e0204 */
[----:B------:R-:W-:Y:S01]  /*06b0*/  ISETP.LT.U32.AND P0, PT, R152, 0x8, !P0 ;  /* 0x000000089800780c */ /* 0x000fe20004701070 */
[----:B------:R-:W-:Y:S01]  /*06c0*/  VIADD R6, R5, 0xffffffff ;  /* 0xffffffff05067836 */ /* 0x000fe20000000000 */
[C---:B------:R-:W-:Y:S01]  /*06d0*/  ISETP.NE.AND P1, PT, R0.reuse, 0x3, PT ;  /* 0x000000030000780c */ /* 0x040fe20003f25270 */
[----:B------:R-:W0:Y:S02]  /*06e0*/  FENCE.VIEW.ASYNC.S ;  /* 0x00000000000073c6 */ /* 0x000e240000000000 */
[----:B0-----:R0:W1:Y:S01]  /*06f0*/  @!UP0 SYNCS.EXCH.64 URZ, [UR6+0x50], UR4 ;  /* 0x00005004063f85b2 */ /* 0x0010620008000100 */
[----:B------:R-:W-:-:S02]  /*0700*/  ISETP.EQ.OR P1, PT, R0, RZ, !P1 ;  /* 0x000000ff0000720c */ /* 0x000fc40004f22670 */
[----:B------:R-:W-:Y:S02]  /*0710*/  @P4 SHF.R.S32.HI R8, RZ, 0x3, R8 ;  /* 0x00000003ff084819 */ /* 0x000fe40000011408 */
[----:B------:R-:W-:Y:S02]  /*0720*/  ISETP.EQ.AND P1, PT, R5, RZ, P1 ;  /* 0x000000ff0500720c */ /* 0x000fe40000f22270 */
[----:B------:R-:W-:Y:S02]  /*0730*/  @P4 ISETP.NE.AND P5, PT, R8, R9, PT ;  /* 0x000000090800420c */ /* 0x000fe40003fa5270 */
[----:B------:R-:W-:Y:S02]  /*0740*/  ISETP.GE.U32.AND P6, PT, R6, 0x2, PT ;  /* 0x000000020600780c */ /* 0x000fe40003fc6070 */
[----:B------:R-:W-:Y:S02]  /*0750*/  SEL R9, RZ, 0x1, !P0 ;  /* 0x00000001ff097807 */ /* 0x000fe40004000000 */
[----:B------:R-:W-:Y:S01]  /*0760*/  @P4 SEL R22, RZ, 0x1, P5 ;  /* 0x00000001ff164807 */ /* 0x000fe20002800000 */
[----:B------:R0:W2:Y:S01]  /*0770*/  @!UP1 SYNCS.EXCH.64 URZ, [UR6+0x58], UR4 ;  /* 0x00005804063f95b2 */ /* 0x0000a20008000100 */
[----:B------:R-:W-:Y:S01]  /*0780*/  SEL R19, RZ, 0x1, !P1 ;  /* 0x00000001ff137807 */ /* 0x000fe20004800000 */
[----:B------:R-:W-:Y:S01]  /*0790*/  NOP ;  /* 0x0000000000007918 */ /* 0x000fe20000000000 */
[----:B------:R-:W-:-:S02]  /*07a0*/  LOP3.LUT R22, R22, R9, RZ, 0xc0, !PT ;  /* 0x0000000916167212 */ /* 0x000fc400078ec0ff */
[----:B------:R-:W-:Y:S01]  /*07b0*/  SEL R19, R19, 0x2, P6 ;  /* 0x0000000213137807 */ /* 0x000fe20003000000 */
[----:B------:R-:W-:Y:S06]  /*07c0*/  @!P2 BRA `(.L_x_3) ;  /* 0x000000000008a947 */ /* 0x000fec0003800000 */
[----:B-12-4-:R-:W-:Y:S01]  /*07d0*/  UCGABAR_ARV ;  /* 0x00000000000079c7 */ /* 0x016fe20008000000 */
[----:B------:R-:W-:Y:S05]  /*07e0*/  BRA `(.L_x_4) ;  /* 0x0000000000047947 */ /* 0x000fea0003800000 */
.L_x_3:
[----:B-12-4-:R-:W-:Y:S01]  /*07f0*/  NOP ;  /* 0x0000000000007918 */ /* 0x016fe20000000000 */
.L_x_4:
[----:B------:R-:W1:Y:S01]  /*0800*/  LDC R2, c[0x0][0x65c] ;  /* 0x00019700ff027b82 */ /* 0x000e620000000800 */
[----:B------:R-:W-:Y:S02]  /*0810*/  IMAD.U32 R8, RZ, RZ, UR8 ;  /* 0x00000008ff087e24 */ /* 0x000fe4000f8e00ff */
[----:B------:R-:W-:Y:S01]  /*0820*/  IMAD.MOV.U32 R9, RZ, RZ, RZ ;  /* 0x000000ffff097224 */ /* 0x000fe200078e00ff */
[----:B-1----:R-:W-:-:S04]  /*0830*/  ISETP.NE.AND P1, PT, R2, 0x1, PT ;  /* 0x000000010200780c */ /* 0x002fc80003f25270 */
[----:B------:R-:W-:-:S09]  /*0840*/  P2R R5, PR, RZ, 0x2 ;  /* 0x00000002ff057803 */ /* 0x000fd20000000000 */
[----:B------:R-:W1:Y:S01]  /*0850*/  @P1 LDC R17, c[0x0][0x10] ;  /* 0x00000400ff111b82 */ /* 0x000e620000000800 */
[----:B------:R-:W-:Y:S02]  /*0860*/  @P1 IMAD.MOV.U32 R5, RZ, RZ, RZ ;  /* 0x000000ffff051224 */ /* 0x000fe400078e00ff */
[----:B------:R-:W-:-:S05]  /*0870*/  @P1 IMAD.MOV.U32 R13, RZ, RZ, RZ ;  /* 0x000000ffff0d1224 */ /* 0x000fca00078e00ff */
[----:B------:R-:W2:Y:S01]  /*0880*/  @!P1 LDC R11, c[0x0][0xc] ;  /* 0x00000300ff0b9b82 */ /* 0x000ea20000000800 */
[----:B-1----:R-:W-:-:S04]  /*0890*/  @P1 IMAD.WIDE.U32 R16, R17, UR8, R4 ;  /* 0x0000000811101c25 */ /* 0x002fc8000f8e0004 */
[----:B------:R-:W-:Y:S02]  /*08a0*/  @P1 IMAD.IADD R17, R17, 0x1, R13 ;  /* 0x0000000111111824 */ /* 0x000fe400078e020d */
[----:B--2---:R-:W-:-:S04]  /*08b0*/  @!P1 IMAD.WIDE.U32 R8, R4, R11, R8 ;  /* 0x0000000b04089225 */ /* 0x004fc800078e0008 */
[----:B------:R-:W-:Y:S02]  /*08c0*/  @!P1 IMAD.MOV.U32 R16, RZ, RZ, R8 ;  /* 0x000000ffff109224 */ /* 0x000fe400078e0008 */
[----:B------:R-:W-:Y:S01]  /*08d0*/  @!P1 IMAD.MOV.U32 R17, RZ, RZ, R9 ;  /* 0x000000ffff119224 */ /* 0x000fe200078e0009 */
[----:B------:R-:W-:Y:S06]  /*08e0*/  @!P2 BRA `(.L_x_5) ;  /* 0x00000000000ca947 */ /* 0x000fec0003800000 */
[----:B------:R-:W-:Y:S01]  /*08f0*/  UCGABAR_WAIT ;  /* 0x0000000000007dc7 */ /* 0x000fe20008000000 */
[----:B------:R-:W-:Y:S01]  /*0900*/  CCTL.IVALL ;  /* 0x00000000ff00798f */ /* 0x000fe20002000000 */
[----:B------:R-:W-:Y:S05]  /*0910*/  BRA `(.L_x_6) ;  /* 0x0000000000047947 */ /* 0x000fea0003800000 */
.L_x_5:
[----:B------:R-:W-:Y:S06]  /*0920*/  BAR.SYNC.DEFER_BLOCKING 0x0 ;  /* 0x0000000000007b1d */ /* 0x000fec0000010000 */
.L_x_6:
[----:B------:R-:W-:Y:S05]  /*0930*/  @!P3 BRA `(.L_x_7) ;  /* 0x000000980060b947 */ /* 0x000fea0003800000 */
[----:B------:R-:W-:-:S13]  /*0940*/  ISETP.GT.U32.AND P0, PT, R6, 0x1, PT ;  /* 0x000000010600780c */ /* 0x000fda0003f04070 */
[----:B0-----:R-:W-:Y:S05]  /*0950*/  @P0 EXIT ;  /* 0x000000000000094d */ /* 0x001fea0003800000 */
[----:B------:R-:W-:Y:S01]  /*0960*/  ULDC.64 UR4, c[0x0][0x650] ;  /* 0x0001940000047ab9 */ /* 0x000fe20000000a00 */
[----:B------:R-:W-:Y:S01]  /*0970*/  PRMT R0, RZ, 0x7610, R0 ;  /* 0x00007610ff007816 */ /* 0x000fe20000000000 */
[----:B------:R-:W-:Y:S01]  /*0980*/  IMAD.MOV.U32 R154, RZ, RZ, -0x1 ;  /* 0xffffffffff9a7424 */ /* 0x000fe200078e00ff */
[----:B------:R-:W-:Y:S01]  /*0990*/  ISETP.GE.U32.AND P0, PT, R16, UR4, PT ;  /* 0x0000000410007c0c */ /* 0x000fe2000bf06070 */
[----:B------:R-:W-:Y:S02]  /*09a0*/  IMAD.MOV.U32 R153, RZ, RZ, -0x1 ;  /* 0xffffffffff997424 */ /* 0x000fe400078e00ff */
[----:B------:R-:W-:Y:S01]  /*09b0*/  IMAD.MOV.U32 R23, RZ, RZ, -0x1 ;  /* 0xffffffffff177424 */ /* 0x000fe200078e00ff */
[----:B------:R-:W-:-:S13]  /*09c0*/  ISETP.GE.U32.AND.EX P0, PT, R17, UR5, PT, P0 ;  /* 0x0000000511007c0c */ /* 0x000fda000bf06100 */
[----:B------:R-:W-:Y:S05]  /*09d0*/  @P0 BRA `(.L_x_8) ;  /* 0x00000004002c0947 */ /* 0x000fea0003800000 */
[----:B------:R-:W0:Y:S01]  /*09e0*/  LDC.64 R20, c[0x0][0x628] ;  /* 0x00018a00ff147b82 */ /* 0x000e220000000a00 */
[----:B------:R-:W-:Y:S02]  /*09f0*/  IMAD.MOV.U32 R8, RZ, RZ, R16 ;  /* 0x000000ffff087224 */ /* 0x000fe400078e0010 */
[----:B------:R-:W-:-:S05]  /*0a00*/  IMAD.MOV.U32 R9, RZ, RZ, R17 ;  /* 0x000000ffff097224 */ /* 0x000fca00078e0011 */
[----:B------:R-:W1:Y:S08]  /*0a10*/  LDC R0, c[0x0][0x630] ;  /* 0x00018c00ff007b82 */ /* 0x000e700000000800 */
[----:B------:R-:W2:Y:S01]  /*0a20*/  LDC.64 R26, c[0x0][0x620] ;  /* 0x00018800ff1a7b82 */ /* 0x000ea20000000a00 */
[----:B0-----:R-:W-:-:S04]  /*0a30*/  ISETP.NE.U32.AND P0, PT, R20, RZ, PT ;  /* 0x000000ff1400720c */ /* 0x001fc80003f05070 */
[----:B------:R-:W-:-:S13]  /*0a40*/  ISETP.NE.AND.EX P0, PT, R21, RZ, PT, P0 ;  /* 0x000000ff1500720c */ /* 0x000fda0003f05300 */
[----:B-12---:R-:W-:Y:S05]  /*0a50*/  @!P0 BRA `(.L_x_9) ;  /* 0x0000000000288947 */ /* 0x006fea0003800000 */
[----:B------:R-:W0:Y:S02]  /*0a60*/  LDC R13, c[0x0][0x634] ;  /* 0x00018d00ff0d7b82 */ /* 0x000e240000000800 */
[----:B0-----:R-:W-:-:S05]  /*0a70*/  IADD3 R13, P0, R16, R13, RZ ;  /* 0x0000000d100d7210 */ /* 0x001fca0007f1e0ff */
[----:B------:R-:W-:-:S04]  /*0a80*/  IMAD.X R15, RZ, RZ, R17, P0 ;  /* 0x000000ffff0f7224 */ /* 0x000fc800000e0611 */
[----:B------:R-:W-:-:S04]  /*0a90*/  IMAD.WIDE.U32 R8, R15, R20, RZ ;  /* 0x000000140f087225 */ /* 0x000fc800078e00ff */
[----:B------:R-:W-:-:S04]  /*0aa0*/  IMAD.WIDE.U32 R10, P0, R13, R21, R8 ;  /* 0x000000150d0a7225 */ /* 0x000fc80007800008 */
[----:B------:R-:W-:-:S04]  /*0ab0*/  IMAD.WIDE.U32 R8, R13, R20, RZ ;  /* 0x000000140d087225 */ /* 0x000fc800078e00ff */
[----:B------:R-:W-:Y:S01]  /*0ac0*/  IMAD.X R13, RZ, RZ, RZ, P0 ;  /* 0x000000ffff0d7224 */ /* 0x000fe200000e06ff */
[----:B------:R-:W-:Y:S01]  /*0ad0*/  IADD3 RZ, P0, R9, R10, RZ ;  /* 0x0000000a09ff7210 */ /* 0x000fe20007f1e0ff */
[----:B------:R-:W-:-:S04]  /*0ae0*/  IMAD.MOV.U32 R12, RZ, RZ, R11 ;  /* 0x000000ffff0c7224 */ /* 0x000fc800078e000b */
[----:B------:R-:W-:-:S08]  /*0af0*/  IMAD.WIDE.U32.X R8, R15, R21, R12, P0 ;  /* 0x000000150f087225 */ /* 0x000fd000000e040c */
.L_x_9:
[----:B------:R-:W0:Y:S01]  /*0b00*/  LDC.64 R20, c[0x0][0x640] ;  /* 0x00019000ff147b82 */ /* 0x000e220000000a00 */
[--C-:B------:R-:W-:Y:S01]  /*0b10*/  SHF.R.U64 R28, R8, R0, R9.reuse ;  /* 0x00000000081c7219 */ /* 0x100fe20000001209 */
[----:B------:R-:W-:Y:S01]  /*0b20*/  IMAD R30, R7, R24, R4 ;  /* 0x00000018071e7224 */ /* 0x000fe200078e0204 */
[----:B------:R-:W-:Y:S01]  /*0b30*/  SHF.R.U32.HI R0, RZ, R0, R9 ;  /* 0x00000000ff007219 */ /* 0x000fe20000011609 */
[----:B------:R-:W-:Y:S01]  /*0b40*/  IMAD.MOV.U32 R23, RZ, RZ, 0x1 ;  /* 0x00000001ff177424 */ /* 0x000fe200078e00ff */
[----:B------:R-:W-:-:S03]  /*0b50*/  IADD3 R5, P0, RZ, -R28, RZ ;  /* 0x8000001cff057210 */ /* 0x000fc60007f1e0ff */
[----:B------:R-:W1:Y:S02]  /*0b60*/  LDC R6, c[0x0][0x618] ;  /* 0x00018600ff067b82 */ /* 0x000e640000000800 */
[----:B------:R-:W-:-:S04]  /*0b70*/  IMAD.X R9, RZ, RZ, ~R0, P0 ;  /* 0x000000ffff097224 */ /* 0x000fc800000e0e00 */
[-C--:B------:R-:W-:Y:S02]  /*0b80*/  IMAD R0, R9, R26.reuse, RZ ;  /* 0x0000001a09007224 */ /* 0x080fe400078e02ff */
[----:B------:R-:W2:Y:S01]  /*0b90*/  LDC R11, c[0x0][0x608] ;  /* 0x00018200ff0b7b82 */ /* 0x000ea20000000800 */
[----:B------:R-:W-:-:S04]  /*0ba0*/  IMAD.WIDE.U32 R8, R5, R26, R16 ;  /* 0x0000001a05087225 */ /* 0x000fc800078e0010 */
[----:B------:R-:W-:-:S03]  /*0bb0*/  IMAD R5, R5, R27, R0 ;  /* 0x0000001b05057224 */ /* 0x000fc600078e0200 */
[----:B------:R-:W3:Y:S01]  /*0bc0*/  LDC R12, c[0x0][0x658] ;  /* 0x00019600ff0c7b82 */ /* 0x000ee20000000800 */
[----:B0-----:R-:W-:Y:S01]  /*0bd0*/  ISETP.NE.U32.AND P0, PT, R20, RZ, PT ;  /* 0x000000ff1400720c */ /* 0x001fe20003f05070 */
[----:B------:R-:W-:Y:S02]  /*0be0*/  IMAD.IADD R5, R9, 0x1, R5 ;  /* 0x0000000109057824 */ /* 0x000fe400078e0205 */
[----:B------:R-:W-:Y:S01]  /*0bf0*/  IMAD.MOV.U32 R9, RZ, RZ, -0x1 ;  /* 0xffffffffff097424 */ /* 0x000fe200078e00ff */
[----:B------:R-:W-:-:S03]  /*0c00*/  ISETP.NE.AND.EX P0, PT, R21, RZ, PT, P0 ;  /* 0x000000ff1500720c */ /* 0x000fc60003f05300 */
[----:B------:R-:W0:Y:S01]  /*0c10*/  LDC R15, c[0x0][0x600] ;  /* 0x00018000ff0f7b82 */ /* 0x000e220000000800 */
[-CC-:B-1----:R-:W-:Y:S02]  /*0c20*/  SHF.R.U64 R13, R8, R6.reuse, R5.reuse ;  /* 0x00000006080d7219 */ /* 0x182fe40000001205 */
[----:B------:R-:W-:-:S05]  /*0c30*/  SHF.R.U32.HI R0, RZ, R6, R5 ;  /* 0x00000006ff007219 */ /* 0x000fca0000011605 */
[----:B------:R-:W1:Y:S01]  /*0c40*/  LDC R14, c[0x0][0x648] ;  /* 0x00019200ff0e7b82 */ /* 0x000e620000000800 */
[-CC-:B--2---:R-:W-:Y:S02]  /*0c50*/  SHF.R.U64 R27, R13, R11.reuse, R0.reuse ;  /* 0x0000000b0d1b7219 */ /* 0x184fe40000001200 */
[----:B------:R-:W-:-:S05]  /*0c60*/  SHF.R.U32.HI R5, RZ, R11, R0 ;  /* 0x0000000bff057219 */ /* 0x000fca0000011600 */
[----:B------:R-:W2:Y:S01]  /*0c70*/  LDC R26, c[0x0][0x638] ;  /* 0x00018e00ff1a7b82 */ /* 0x000ea20000000800 */
[-CC-:B---3--:R-:W-:Y:S02]  /*0c80*/  SHF.R.U64 R24, R27, R12.reuse, R5.reuse ;  /* 0x0000000c1b187219 */ /* 0x188fe40000001205 */
[-C--:B------:R-:W-:Y:S02]  /*0c90*/  SHF.L.U32 R0, R9, R12.reuse, RZ ;  /* 0x0000000c09007219 */ /* 0x080fe400000006ff */
[----:B------:R-:W-:Y:S01]  /*0ca0*/  SHF.R.U32.HI R5, RZ, R12, R5 ;  /* 0x0000000cff057219 */ /* 0x000fe20000011605 */
[----:B------:R-:W-:Y:S01]  /*0cb0*/  IMAD.MOV.U32 R4, RZ, RZ, R24 ;  /* 0x000000ffff047224 */ /* 0x000fe200078e0018 */
[----:B------:R-:W-:Y:S01]  /*0cc0*/  LOP3.LUT R10, RZ, R0, RZ, 0x33, !PT ;  /* 0x00000000ff0a7212 */ /* 0x000fe200078e33ff */
[----:B------:R-:W3:Y:S01]  /*0cd0*/  LDC R25, c[0x0][0x610] ;  /* 0x00018400ff197b82 */ /* 0x000ee20000000800 */
[----:B------:R-:W-:Y:S05]  /*0ce0*/  @!P0 BRA `(.L_x_10) ;  /* 0x0000000000288947 */ /* 0x000fea0003800000 */
[----:B------:R-:W4:Y:S02]  /*0cf0*/  LDC R9, c[0x0][0x64c] ;  /* 0x00019300ff097b82 */ /* 0x000f240000000800 */
[----:B----4-:R-:W-:-:S05]  /*0d00*/  IADD3 R9, P0, R24, R9, RZ ;  /* 0x0000000918097210 */ /* 0x010fca0007f1e0ff */
        /* <DEDUP_REMOVED lines=8> */
.L_x_10:
[----:B-1----:R-:W-:Y:S01]  /*0d90*/  SHF.R.U64 R4, R4, R14, R5 ;  /* 0x0000000e04047219 */ /* 0x002fe20000001205 */
[----:B0-----:R-:W-:Y:S01]  /*0da0*/  VIADD R6, R15, 0xffffffff ;  /* 0xffffffff0f067836 */ /* 0x001fe20000000000 */
[----:B------:R-:W-:Y:S01]  /*0db0*/  SHF.L.U32 R0, R23, R12, RZ ;  /* 0x0000000c17007219 */ /* 0x000fe200000006ff */
[----:B------:R-:W-:Y:S01]  /*0dc0*/  IMAD.MOV.U32 R23, RZ, RZ, R28 ;  /* 0x000000ffff177224 */ /* 0x000fe200078e001c */
[----:B------:R-:W-:Y:S01]  /*0dd0*/  LOP3.LUT R5, R27, R10, RZ, 0xc0, !PT ;  /* 0x0000000a1b057212 */ /* 0x000fe200078ec0ff */
[----:B------:R-:W-:Y:S01]  /*0de0*/  IMAD.MOV R7, RZ, RZ, -R4 ;  /* 0x000000ffff077224 */ /* 0x000fe200078e0a04 */
[----:B------:R-:W-:Y:S02]  /*0df0*/  SEL R3, R3, R30, !P1 ;  /* 0x0000001e03037207 */ /* 0x000fe40004800000 */
[----:B------:R-:W-:Y:S01]  /*0e00*/  LOP3.LUT R6, R13, R6, RZ, 0xc0, !PT ;  /* 0x000000060d067212 */ /* 0x000fe200078ec0ff */
[----:B------:R-:W-:Y:S02]  /*0e10*/  IMAD R4, R0, R4, R5 ;  /* 0x0000000400047224 */ /* 0x000fe400078e0205 */
[----:B--2---:R-:W-:-:S02]  /*0e20*/  IMAD R0, R7, R26, R24 ;  /* 0x0000001a07007224 */ /* 0x004fc400078e0218 */
[----:B---3--:R-:W-:Y:S02]  /*0e30*/  IMAD R3, R4, R25, R3 ;  /* 0x0000001904037224 */ /* 0x008fe400078e0203 */
[----:B------:R-:W-:Y:S02]  /*0e40*/  IMAD R154, R0, R15, R6 ;  /* 0x0000000f009a7224 */ /* 0x000fe400078e0206 */
[----:B------:R-:W-:-:S03]  /*0e50*/  IMAD.MOV.U32 R4, RZ, RZ, 0x1 ;  /* 0x00000001ff047424 */ /* 0x000fc600078e00ff */
[----:B------:R-:W-:Y:S02]  /*0e60*/  SEL R153, R154, R3, !P1 ;  /* 0x000000039a997207 */ /* 0x000fe40004800000 */
[----:B------:R-:W-:Y:S02]  /*0e70*/  PRMT R0, R4, 0x7610, R0 ;  /* 0x0000761004007816 */ /* 0x000fe40000000000 */
[----:B------:R-:W-:-:S07]  /*0e80*/  SEL R154, R3, R154, !P1 ;  /* 0x0000009a039a7207 */ /* 0x000fce0004800000 */
.L_x_8:
[----:B------:R-:W-:-:S08]  /*0e90*/  NOP ;  /* 0x0000000000007918 */ /* 0x000fd00000000000 */
[----:B------:R-:W0:Y:S02]  /*0ea0*/  USETMAXREG.TRY_ALLOC.CTAPOOL UP0, 0xe8 ;  /* 0x000000e8000079c8 */ /* 0x000e240008000600 */
[----:B0-----:R-:W-:-:S13]  /*0eb0*/  PLOP3.LUT P0, PT, PT, PT, UP0, 0x80, 0x0 ;  /* 0x000000000000781c */ /* 0x001fda0003f0f008 */
[----:B------:R-:W-:Y:S05]  /*0ec0*/  @!P0 BRA `(.L_x_8) ;  /* 0xfffffffc00f08947 */ /* 0x000fea000383ffff */
[----:B------:R-:W-:Y:S01]  /*0ed0*/  ULDC.64 UR4, c[0x0][0x598] ;  /* 0x0001660000047ab9 */ /* 0x000fe20000000a00 */
[----:B------:R-:W-:Y:S01]  /*0ee0*/  ULDC.64 UR36, c[0x0][0x208] ;  /* 0x0000820000247ab9 */ /* 0x000fe20000000a00 */
[----:B------:R-:W-:-:S04]  /*0ef0*/  ISETP.NE.U32.AND P0, PT, RZ, UR4, PT ;  /* 0x00000004ff007c0c */ /* 0x000fc8000bf05070 */
[----:B------:R-:W-:-:S13]  /*0f00*/  ISETP.NE.AND.EX P0, PT, RZ, UR5, PT, P0 ;  /* 0x00000005ff007c0c */ /* 0x000fda000bf05300 */
[----:B------:R-:W-:Y:S05]  /*0f10*/  @!P0 BRA `(.L_x_11) ;  /* 0x00000000001c8947 */ /* 0x000fea0003800000 */
[----:B------:R-:W0:Y:S02]  /*0f20*/  LDC.64 R4, c[0x0][0x598] ;  /* 0x00016600ff047b82 */ /* 0x000e240000000a00 */
[----:B0-----:R-:W2:Y:S02]  /*0f30*/  LDG.E.64 R4, desc[UR36][R4.64] ;  /* 0x0000002404047981 */ /* 0x001ea4000c1e1b00 */
[----:B--2---:R-:W-:-:S04]  /*0f40*/  ISETP.NE.U32.AND P0, PT, R4, RZ, PT ;  /* 0x000000ff0400720c */ /* 0x004fc80003f05070 */
[----:B------:R-:W-:-:S13]  /*0f50*/  ISETP.NE.AND.EX P0, PT, R5, RZ, PT, P0 ;  /* 0x000000ff0500720c */ /* 0x000fda0003f05300 */
[----:B------:R-:W-:Y:S05]  /*0f60*/  @!P0 BRA `(.L_x_11) ;  /* 0x0000000000088947 */ /* 0x000fea0003800000 */
[----:B------:R0:W5:Y:S01]  /*0f70*/  LD.E R155, desc[UR36][R4.64] ;  /* 0x00000024049b7980 */ /* 0x000162000c101900 */
[----:B------:R-:W-:Y:S05]  /*0f80*/  BRA `(.L_x_12) ;  /* 0x0000000000247947 */ /* 0x000fea0003800000 */
.L_x_11:
[----:B------:R-:W-:Y:S02]  /*0f90*/  ULDC.64 UR4, c[0x0][0x588] ;  /* 0x0001620000047ab9 */ /* 0x000fe40000000a00 */
[----:B------:R-:W-:-:S04]  /*0fa0*/  ISETP.NE.U32.AND P0, PT, RZ, UR4, PT ;  /* 0x00000004ff007c0c */ /* 0x000fc8000bf05070 */
[----:B------:R-:W-:-:S13]  /*0fb0*/  ISETP.NE.AND.EX P0, PT, RZ, UR5, PT, P0 ;  /* 0x00000005ff007c0c */ /* 0x000fda000bf05300 */
[----:B------:R-:W-:Y:S05]  /*0fc0*/  @!P0 BRA `(.L_x_13) ;  /* 0x00000000000c8947 */ /* 0x000fea0003800000 */
[----:B------:R-:W0:Y:S02]  /*0fd0*/  LDC.64 R4, c[0x0][0x588] ;  /* 0x00016200ff047b82 */ /* 0x000e240000000a00 */
[----:B0-----:R1:W5:Y:S01]  /*0fe0*/  LDG.E R155, desc[UR36][R4.64] ;  /* 0x00000024049b7981 */ /* 0x001362000c1e1900 */
[----:B------:R-:W-:Y:S05]  /*0ff0*/  BRA `(.L_x_12) ;  /* 0x0000000000087947 */ /* 0x000fea0003800000 */
.L_x_13:
[----:B------:R-:W-:Y:S02]  /*1000*/  ULDC UR4, c[0x0][0x580] ;  /* 0x0001600000047ab9 */ /* 0x000fe40000000800 */
[----:B------:R-:W-:-:S07]  /*1010*/  IMAD.U32 R155, RZ, RZ, UR4 ;  /* 0x00000004ff9b7e24 */ /* 0x000fce000f8e00ff */
.L_x_12:
[----:B------:R-:W-:Y:S02]  /*1020*/  ULDC.64 UR4, c[0x0][0x5a0] ;  /* 0x0001680000047ab9 */ /* 0x000fe40000000a00 */
[----:B------:R-:W-:-:S04]  /*1030*/  ISETP.NE.U32.AND P0, PT, RZ, UR4, PT ;  /* 0x00000004ff007c0c */ /* 0x000fc8000bf05070 */
[----:B------:R-:W-:-:S13]  /*1040*/  ISETP.NE.AND.EX P0, PT, RZ, UR5, PT, P0 ;  /* 0x00000005ff007c0c */ /* 0x000fda000bf05300 */
[----:B------:R-:W-:Y:S05]  /*1050*/  @!P0 BRA `(.L_x_14) ;  /* 0x00000000001c8947 */ /* 0x000fea0003800000 */
[----:B01----:R-:W0:Y:S02]  /*1060*/  LDC.64 R4, c[0x0][0x5a0] ;  /* 0x00016800ff047b82 */ /* 0x003e240000000a00 */
[----:B0-----:R-:W2:Y:S02]  /*1070*/  LDG.E.64 R4, desc[UR36][R4.64] ;  /* 0x0000002404047981 */ /* 0x001ea4000c1e1b00 */
[----:B--2---:R-:W-:-:S04]  /*1080*/  ISETP.NE.U32.AND P0, PT, R4, RZ, PT ;  /* 0x000000ff0400720c */ /* 0x004fc80003f05070 */
[----:B------:R-:W-:-:S13]  /*1090*/  ISETP.NE.AND.EX P0, PT, R5, RZ, PT, P0 ;  /* 0x000000ff0500720c */ /* 0x000fda0003f05300 */
[----:B------:R-:W-:Y:S05]  /*10a0*/  @!P0 BRA `(.L_x_14) ;  /* 0x0000000000088947 */ /* 0x000fea0003800000 */
[----:B------:R0:W5:Y:S01]  /*10b0*/  LD.E R156, desc[UR36][R4.64] ;  /* 0x00000024049c7980 */ /* 0x000162000c101900 */
[----:B------:R-:W-:Y:S05]  /*10c0*/  BRA `(.L_x_15) ;  /* 0x0000000000247947 */ /* 0x000fea0003800000 */
.L_x_14:
[----:B------:R-:W-:Y:S02]  /*10d0*/  ULDC.64 UR4, c[0x0][0x590] ;  /* 0x0001640000047ab9 */ /* 0x000fe40000000a00 */
[----:B------:R-:W-:-:S04]  /*10e0*/  ISETP.NE.U32.AND P0, PT, RZ, UR4, PT ;  /* 0x00000004ff007c0c */ /* 0x000fc8000bf05070 */
[----:B------:R-:W-:-:S13]  /*10f0*/  ISETP.NE.AND.EX P0, PT, RZ, UR5, PT, P0 ;  /* 0x00000005ff007c0c */ /* 0x000fda000bf05300 */
[----:B------:R-:W-:Y:S05]  /*1100*/  @!P0 BRA `(.L_x_16) ;  /* 0x00000000000c8947 */ /* 0x000fea0003800000 */
[----:B------:R-:W2:Y:S02]  /*1110*/  LDC.64 R156, c[0x0][0x590] ;  /* 0x00016400ff9c7b82 */ /* 0x000ea40000000a00 */
[----:B--2---:R2:W5:Y:S01]  /*1120*/  LDG.E R156, desc[UR36][R156.64] ;  /* 0x000000249c9c7981 */ /* 0x004562000c1e1900 */
[----:B------:R-:W-:Y:S05]  /*1130*/  BRA `(.L_x_15) ;  /* 0x0000000000087947 */ /* 0x000fea0003800000 */
.L_x_16:
[----:B------:R-:W-:Y:S02]  /*1140*/  ULDC UR4, c[0x0][0x584] ;  /* 0x0001610000047ab9 */ /* 0x000fe40000000800 */
[----:B------:R-:W-:-:S07]  /*1150*/  IMAD.U32 R156, RZ, RZ, UR4 ;  /* 0x00000004ff9c7e24 */ /* 0x000fce000f8e00ff */
.L_x_15:
[----:B------:R-:W-:-:S13]  /*1160*/  LOP3.LUT P0, RZ, R0, 0xff, RZ, 0xc0, !PT ;  /* 0x000000ff00ff7812 */ /* 0x000fda000780c0ff */
[----:B------:R-:W-:Y:S05]  /*1170*/  @!P0 EXIT ;  /* 0x000000000000894d */ /* 0x000fea0003800000 */
[----:B------:R-:W-:Y:S01]  /*1180*/  ULDC UR4, c[0x0][0x28c] ;  /* 0x0000a30000047ab9 */ /* 0x000fe20000000800 */
[----:B--2---:R-:W-:Y:S01]  /*1190*/  LOP3.LUT R157, R19, 0x1, RZ, 0xfc, !PT ;  /* 0x00000001139d7812 */ /* 0x004fe200078efcff */
[----:B------:R-:W-:Y:S01]  /*11a0*/  UIADD3 UR4, UR4, 0x1f, URZ ;  /* 0x0000001f04047890 */ /* 0x000fe2000fffe03f */
[----:B------:R-:W-:Y:S01]  /*11b0*/  UMOV UR38, URZ ;  /* 0x0000003f00267c82 */ /* 0x000fe20008000000 */
[----:B------:R-:W-:Y:S02]  /*11c0*/  UMOV UR39, URZ ;  /* 0x0000003f00277c82 */ /* 0x000fe40008000000 */
[----:B------:R-:W-:-:S04]  /*11d0*/  USHF.R.S32.HI UR5, URZ, 0x1f, UR4 ;  /* 0x0000001f3f057899 */ /* 0x000fc80008011404 */
[----:B------:R-:W-:-:S04]  /*11e0*/  ULEA.HI UR5, UR5, UR4, URZ, 0x5 ;  /* 0x0000000405057291 */ /* 0x000fc8000f8f283f */
[----:B------:R-:W-:-:S12]  /*11f0*/  USHF.R.S32.HI UR40, URZ, 0x5, UR5 ;  /* 0x000000053f287899 */ /* 0x000fd80008011405 */
.L_x_290:
[----:B------:R-:W-:Y:S01]  /*1200*/  LOP3.LUT R0, R18, 0x80, RZ, 0xc0, !PT ;  /* 0x0000008012007812 */ /* 0x000fe200078ec0ff */
[----:B--2---:R-:W2:Y:S01]  /*1210*/  S2UR UR7, SR_CgaCtaId ;  /* 0x00000000000779c3 */ /* 0x004ea20000008800 */
[----:B------:R-:W-:Y:S02]  /*1220*/  UMOV UR6, 0x400 ;  /* 0x0000040000067882 */ /* 0x000fe40000000000 */
[----:B------:R-:W-:-:S06]  /*1230*/  SHF.R.U32.HI R0, RZ, 0x7, R0 ;  /* 0x00000007ff007819 */ /* 0x000fcc0000011600 */
[----:B---3--:R-:W3:Y:S01]  /*1240*/  SHFL.IDX PT, R0, R0, RZ, 0x1f ;  /* 0x00001fff00007589 */ /* 0x008ee200000e0000 */
[----:B--2---:R-:W-:Y:S01]  /*1250*/  ULEA UR6, UR7, UR6, 0x18 ;  /* 0x0000000607067291 */ /* 0x004fe2000f8ec03f */
[----:B---3--:R-:W-:-:S13]  /*1260*/  R2UR UR4, R0 ;  /* 0x00000000000472ca */ /* 0x008fda00000e0000 */
[----:B------:R-:W-:-:S04]  /*1270*/  ULEA.HI UR5, UR4, UR4, URZ, 0x1 ;  /* 0x0000000404057291 */ /* 0x000fc8000f8f083f */
[----:B------:R-:W-:-:S04]  /*1280*/  ULOP3.LUT UR5, UR5, 0x7fffe, URZ, 0xc0, !UPT ;  /* 0x0007fffe05057892 */ /* 0x000fc8000f8ec03f */
[----:B------:R-:W-:-:S03]  /*1290*/  UIADD3 UR5, UR4, -UR5, URZ ;  /* 0x8000000504057290 */ /* 0x000fc6000fffe03f */
[----:B------:R-:W-:Y:S01]  /*12a0*/  ULDC UR4, c[0x0][0x28c] ;  /* 0x0000a30000047ab9 */ /* 0x000fe20000000800 */
[----:B------:R-:W-:Y:S01]  /*12b0*/  ULEA UR5, UR5, UR6, 0xd ;  /* 0x0000000605057291 */ /* 0x000fe2000f8e683f */
[----:B------:R-:W-:-:S03]  /*12c0*/  ISETP.LT.AND P0, PT, RZ, UR4, PT ;  /* 0x00000004ff007c0c */ /* 0x000fc6000bf01270 */
[----:B------:R-:W-:-:S04]  /*12d0*/  UIADD3 UR5, UR5, 0x100, URZ ;  /* 0x0000010005057890 */ /* 0x000fc8000fffe03f */
[----:B------:R-:W-:-:S04]  /*12e0*/  USHF.R.U32.HI UR5, URZ, 0x4, UR5 ;  /* 0x000000043f057899 */ /* 0x000fc80008011605 */
[----:B------:R-:W-:Y:S02]  /*12f0*/  ULOP3.LUT UR41, UR5, 0x3fff, URZ, 0xc0, !UPT ;  /* 0x00003fff05297892 */ /* 0x000fe4000f8ec03f */
[----:B-1--45:R-:W-:Y:S10]  /*1300*/  @P0 BRA `(.L_x_17) ;  /* 0x0000000000400947 */ /* 0x032ff40003800000 */
[----:B------:R-:W-:Y:S01]  /*1310*/  MOV R0, 0x0 ;  /* 0x0000000000007802 */ /* 0x000fe20000000f00 */
[----:B------:R-:W-:Y:S01]  /*1320*/  ULDC.64 UR4, c[0x4][0x68] ;  /* 0x01001a0000047ab9 */ /* 0x000fe20000000a00 */
[----:B------:R-:W-:Y:S01]  /*1330*/  ULDC.64 UR6, c[0x4][0x8] ;  /* 0x0100020000067ab9 */ /* 0x000fe20000000a00 */
[----:B01----:R-:W-:Y:S01]  /*1340*/  IMAD.U32 R4, RZ, RZ, UR4 ;  /* 0x00000004ff047e24 */ /* 0x003fe2000f8e00ff */
[----:B------:R0:W1:Y:S01]  /*1350*/  LDC.64 R14, c[0x4][R0] ;  /* 0x01000000000e7b82 */ /* 0x0000620000000a00 */
[----:B------:R-:W-:Y:S01]  /*1360*/  IMAD.U32 R5, RZ, RZ, UR5 ;  /* 0x00000005ff057e24 */ /* 0x000fe2000f8e00ff */
[----:B------:R-:W-:Y:S01]  /*1370*/  ULDC.64 UR4, c[0x4][0x70] ;  /* 0x01001c0000047ab9 */ /* 0x000fe20000000a00 */
[----:B------:R-:W-:Y:S02]  /*1380*/  IMAD.U32 R10, RZ, RZ, UR6 ;  /* 0x00000006ff0a7e24 */ /* 0x000fe4000f8e00ff */
[----:B------:R-:W-:Y:S02]  /*1390*/  IMAD.U32 R6, RZ, RZ, UR4 ;  /* 0x00000004ff067e24 */ /* 0x000fe4000f8e00ff */
[----:B------:R-:W-:-:S02]  /*13a0*/  IMAD.U32 R7, RZ, RZ, UR5 ;  /* 0x00000005ff077e24 */ /* 0x000fc4000f8e00ff */
[----:B------:R-:W-:Y:S02]  /*13b0*/  IMAD.U32 R11, RZ, RZ, UR7 ;  /* 0x00000007ff0b7e24 */ /* 0x000fe4000f8e00ff */
[----:B------:R-:W-:Y:S02]  /*13c0*/  IMAD.MOV.U32 R8, RZ, RZ, 0x1e1 ;  /* 0x000001e1ff087424 */ /* 0x000fe400078e00ff */
[----:B------:R-:W-:Y:S02]  /*13d0*/  IMAD.MOV.U32 R12, RZ, RZ, 0x1 ;  /* 0x00000001ff0c7424 */ /* 0x000fe400078e00ff */
[----:B0-----:R-:W-:-:S07]  /*13e0*/  IMAD.MOV.U32 R13, RZ, RZ, RZ ;  /* 0x000000ffff0d7224 */ /* 0x001fce00078e00ff */
[----:B------:R-:W-:-:S07]  /*13f0*/  LEPC R20, `(.L_x_17) ;  /* 0x000000001014794e */ /* 0x000fce0000000000 */
[----:B-1---5:R-:W-:Y:S05]  /*1400*/  CALL.ABS.NOINC R14 ;  /* 0x000000000e007343 */ /* 0x022fea0003c00000 */
.L_x_17:
[----:B------:R-:W-:-:S13]  /*1410*/  ISETP.NE.AND P0, PT, R157, 0x3, PT ;  /* 0x000000039d00780c */ /* 0x000fda0003f05270 */
[----:B------:R-:W-:Y:S05]  /*1420*/  @!P0 BRA `(.L_x_18) ;  /* 0x0000000000048947 */ /* 0x000fea0003800000 */
[----:B------:R-:W-:Y:S01]  /*1430*/  BPT.TRAP 0x1 ;  /* 0x000000040000795c */ /* 0x000fe20000300000 */
.L_x_18:
[----:B------:R-:W2:Y:S01]  /*1440*/  S2UR UR5, SR_CgaCtaId ;  /* 0x00000000000579c3 */ /* 0x000ea20000008800 */
[----:B------:R-:W-:Y:S01]  /*1450*/  UMOV UR4, 0x400 ;  /* 0x0000040000047882 */ /* 0x000fe20000000000 */
[----:B------:R-:W-:Y:S02]  /*1460*/  IMAD.U32 R0, RZ, RZ, UR38 ;  /* 0x00000026ff007e24 */ /* 0x000fe4000f8e00ff */
[----:B------:R-:W-:-:S03]  /*1470*/  IMAD.U32 R3, RZ, RZ, UR39 ;  /* 0x00000027ff037e24 */ /* 0x000fc6000f8e00ff */
[----:B------:R-:W-:Y:S01]  /*1480*/  SHF.L.U32 R0, R0, 0x1f, RZ ;  /* 0x0000001f00007819 */ /* 0x000fe200000006ff */
[----:B--2---:R-:W-:-:S06]  /*1490*/  ULEA UR4, UR5, UR4, 0x18 ;  /* 0x0000000405047291 */ /* 0x004fcc000f8ec03f */
[----:B------:R-:W-:-:S04]  /*14a0*/  IMAD.U32 R6, RZ, RZ, UR4 ;  /* 0x00000004ff067e24 */ /* 0x000fc8000f8e00ff */
[----:B------:R-:W-:-:S04]  /*14b0*/  IMAD R3, R3, 0x8, R6 ;  /* 0x0000000803037824 */ /* 0x000fc800078e0206 */
[----:B------:R2:W3:Y:S01]  /*14c0*/  SYNCS.PHASECHK.TRANS64.TRYWAIT P1, [R3+URZ], R0 ;  /* 0x00000000030075a7 */ /* 0x0004e2000802017f */
[----:B------:R-:W-:Y:S05]  /*14d0*/  @!P0 BRA `(.L_x_19) ;  /* 0x0000000000048947 */ /* 0x000fea0003800000 */
[----:B------:R-:W-:Y:S01]  /*14e0*/  BPT.TRAP 0x1 ;  /* 0x000000040000795c */ /* 0x000fe20000300000 */
.L_x_19:
[----:B---3--:R-:W-:Y:S05]  /*14f0*/  @P1 BRA `(.L_x_20) ;  /* 0x0000000000081947 */ /* 0x008fea0003800000 */
[----:B------:R-:W3:Y:S02]  /*1500*/  SYNCS.PHASECHK.TRANS64.TRYWAIT P1, [R3+URZ], R0 ;  /* 0x00000000030075a7 */ /* 0x000ee4000802017f */
[----:B---3--:R-:W-:Y:S05]  /*1510*/  @!P1 BRA `(.L_x_21) ;  /* 0x000000a000d89947 */ /* 0x008fea0003800000 */
.L_x_20:
[----:B------:R-:W-:-:S04]  /*1520*/  UISETP.LT.AND UP0, UPT, UR40, 0x1, UPT ;  /* 0x000000012800788c */ /* 0x000fc8000bf01270 */
[----:B------:R-:W-:-:S06]  /*1530*/  USEL UR4, UR40, 0x1, UP0 ;  /* 0x0000000128047887 */ /* 0x000fcc0008000000 */
[----:B--23--:R-:W-:Y:S01]  /*1540*/  IMAD.U32 R0, RZ, RZ, UR4 ;  /* 0x00000004ff007e24 */ /* 0x00cfe2000f8e00ff */
[----:B------:R-:W-:Y:S05]  /*1550*/  WARPSYNC.ALL ;  /* 0x0000000000007948 */ /* 0x000fea0003800000 */
[----:B------:R-:W-:-:S04]  /*1560*/  IADD3 R0, -R0, UR40, RZ ;  /* 0x0000002800007c10 */ /* 0x000fc8000fffe1ff */
[----:B------:R-:W-:Y:S02]  /*1570*/  ISETP.GE.AND P1, PT, R0, 0x1, PT ;  /* 0x000000010000780c */ /* 0x000fe40003f26270 */
[----:B------:R-:W-:Y:S01]  /*1580*/  R2UR UR4, R6 ;  /* 0x00000000060472ca */ /* 0x000fe200000e0000 */
[----:B------:R-:W-:Y:S01]  /*1590*/  WARPGROUP.ARRIVE ;  /* 0x00000000000079c5 */ /* 0x000fe20000000000 */
[----:B------:R-:W-:Y:S01]  /*15a0*/  UMOV UR9, 0x40000040 ;  /* 0x4000004000097882 */ /* 0x000fe20000000000 */
[----:B------:R-:W-:-:S10]  /*15b0*/  UMOV UR11, 0x40000040 ;  /* 0x40000040000b7882 */ /* 0x000fd40000000000 */
[----:B------:R-:W-:-:S04]  /*15c0*/  UIADD3 UR4, UR4, 0x10100, URZ ;  /* 0x0001010004047890 */ /* 0x000fc8000fffe03f */
[----:B------:R-:W-:-:S04]  /*15d0*/  USHF.R.U32.HI UR4, URZ, 0x4, UR4 ;  /* 0x000000043f047899 */ /* 0x000fc80008011604 */
[----:B------:R-:W-:Y:S02]  /*15e0*/  ULOP3.LUT UR5, UR4, 0x3fff, URZ, 0xc0, !UPT ;  /* 0x00003fff04057892 */ /* 0x000fe4000f8ec03f */
[----:B------:R-:W-:Y:S02]  /*15f0*/  ULOP3.LUT UR4, UR41, 0x10000, URZ, 0xfc, !UPT ;  /* 0x0001000029047892 */ /* 0x000fe4000f8efc3f */
[----:B------:R-:W-:Y:S02]  /*1600*/  ULOP3.LUT UR5, UR5, 0x10000, URZ, 0xfc, !UPT ;  /* 0x0001000005057892 */ /* 0x000fe4000f8efc3f */
[----:B------:R-:W-:Y:S02]  /*1610*/  ULEA UR6, UR39, UR4, 0xa ;  /* 0x0000000427067291 */ /* 0x000fe4000f8e503f */
[----:B------:R-:W-:-:S05]  /*1620*/  ULEA UR7, UR39, UR5, 0xb ;  /* 0x0000000527077291 */ /* 0x000fca000f8e583f */
[----:B------:R-:W-:Y:S02]  /*1630*/  UMOV UR8, UR6 ;  /* 0x0000000600087c82 */ /* 0x000fe40008000000 */
[----:B------:R-:W-:Y:S02]  /*1640*/  UMOV UR10, UR7 ;  /* 0x00000007000a7c82 */ /* 0x000fe40008000000 */
[----:B------:R-:W-:Y:S01]  /*1650*/  HGMMA.64x256x8.F32.TF32 R24, gdesc[UR8], RZ, !UPT, gsb0 ;  /* 0x07e00000081879f0 */ /* 0x000fe2000c0028ff */
[----:B------:R-:W-:Y:S02]  /*1660*/  UIADD3 UR8, UR6, 0x2, URZ ;  /* 0x0000000206087890 */ /* 0x000fe4000fffe03f */
[----:B------:R-:W-:Y:S01]  /*1670*/  UIADD3 UR10, UR7, 0x2, URZ ;  /* 0x00000002070a7890 */ /* 0x000fe2000fffe03f */
[----:B------:R-:W-:Y:S01]  /*1680*/  UMOV UR9, 0x40000040 ;  /* 0x4000004000097882 */ /* 0x000fe20000000000 */
[----:B------:R-:W-:Y:S01]  /*1690*/  UMOV UR11, 0x40000040 ;  /* 0x40000040000b7882 */ /* 0x000fe20000000000 */
[----:B------:R-:W-:-:S02]  /*16a0*/  WARPGROUP.DEPBAR.LE gsb0, 0x0 ;  /* 0x00008000000079c5 */ /* 0x000fc40000010000 */
[----:B------:R-:W-:-:S15]  /*16b0*/  WARPGROUP.ARRIVE ;  /* 0x00000000000079c5 */ /* 0x000fde0000000000 */
[----:B------:R-:W-:-:S05]  /*16c0*/  NOP ;  /* 0x0000000000007918 */ /* 0x000fca0000000000 */
[----:B------:R-:W-:Y:S01]  /*16d0*/  HGMMA.64x256x8.F32.TF32 R24, gdesc[UR8], R24, gsb0 ;  /* 0x07e00000081879f0 */ /* 0x000fe20008002818 */
[----:B------:R-:W-:Y:S02]  /*16e0*/  UIADD3 UR8, UR6, 0x4, URZ ;  /* 0x0000000406087890 */ /* 0x000fe4000fffe03f */
[----:B------:R-:W-:Y:S01]  /*16f0*/  UIADD3 UR10, UR7, 0x4, URZ ;  /* 0x00000004070a7890 */ /* 0x000fe2000fffe03f */
[----:B------:R-:W-:Y:S01]  /*1700*/  UMOV UR9, 0x40000040 ;  /* 0x4000004000097882 */ /* 0x000fe20000000000 */
[----:B------:R-:W-:Y:S01]  /*1710*/  UMOV UR11, 0x40000040 ;  /* 0x40000040000b7882 */ /* 0x000fe20000000000 */
[----:B------:R-:W-:Y:S02]  /*1720*/  WARPGROUP.DEPBAR.LE gsb0, 0x0 ;  /* 0x00008000000079c5 */ /* 0x000fe40000010000 */
        /* <DEDUP_REMOVED lines=10> */
[----:B------:R-:W-:Y:S03]  /*17d0*/  HGMMA.64x256x8.F32.TF32 R24, gdesc[UR8], R24, gsb0 ;  /* 0x07e00000081879f0 */ /* 0x000fe60008002818 */
[----:B------:R-:W-:Y:S02]  /*17e0*/  WARPGROUP.DEPBAR.LE gsb0, 0x0 ;  /* 0x00008000000079c5 */ /* 0x000fe40000010000 */
[----:B------:R-:W-:Y:S05]  /*17f0*/  @!P1 BRA `(.L_x_22) ;  /* 0x0000000400309947 */ /* 0x000fea0003800000 */
[----:B------:R-:W-:Y:S02]  /*1800*/  UIADD3 UR6, UR39, 0x1, URZ ;  /* 0x0000000127067890 */ /* 0x000fe4000fffe03f */
[----:B------:R-:W-:Y:S02]  /*1810*/  IMAD.U32 R3, RZ, RZ, UR39 ;  /* 0x00000027ff037e24 */ /* 0x000fe4000f8e00ff */
[----:B------:R-:W-:-:S04]  /*1820*/  UISETP.NE.AND UP0, UPT, UR6, 0x4, UPT ;  /* 0x000000040600788c */ /* 0x000fc8000bf05270 */
[----:B------:R-:W-:Y:S02]  /*1830*/  USEL UR7, URZ, 0x1, UP0 ;  /* 0x000000013f077887 */ /* 0x000fe40008000000 */
[----:B------:R-:W-:Y:S02]  /*1840*/  USEL UR6, UR6, URZ, UP0 ;  /* 0x0000003f06067287 */ /* 0x000fe40008000000 */
[----:B------:R-:W-:-:S06]  /*1850*/  ULOP3.LUT UR7, UR38, UR7, URZ, 0x3c, !UPT ;  /* 0x0000000726077292 */ /* 0x000fcc000f8e3c3f */
[----:B------:R-:W-:-:S07]  /*1860*/  IMAD.U32 R7, RZ, RZ, UR7 ;  /* 0x00000007ff077e24 */ /* 0x000fce000f8e00ff */
.L_x_29:
[----:B------:R-:W-:Y:S05]  /*1870*/  @!P0 BRA `(.L_x_23) ;  /* 0x0000000000048947 */ /* 0x000fea0003800000 */
[----:B------:R-:W-:Y:S01]  /*1880*/  BPT.TRAP 0x1 ;  /* 0x000000040000795c */ /* 0x000fe20000300000 */
.L_x_23:
[----:B------:R-:W2:Y:S01]  /*1890*/  S2UR UR8, SR_CgaCtaId ;  /* 0x00000000000879c3 */ /* 0x000ea20000008800 */
[----:B------:R-:W-:Y:S01]  /*18a0*/  UMOV UR7, 0x400 ;  /* 0x0000040000077882 */ /* 0x000fe20000000000 */
[----:B01----:R-:W-:Y:S01]  /*18b0*/  IMAD.U32 R5, RZ, RZ, UR6 ;  /* 0x00000006ff057e24 */ /* 0x003fe2000f8e00ff */
[----:B------:R-:W-:Y:S01]  /*18c0*/  SHF.L.U32 R4, R7, 0x1f, RZ ;  /* 0x0000001f07047819 */ /* 0x000fe200000006ff */
[----:B--2---:R-:W-:-:S06]  /*18d0*/  ULEA UR7, UR8, UR7, 0x18 ;  /* 0x0000000708077291 */ /* 0x004fcc000f8ec03f */
[----:B------:R-:W-:-:S04]  /*18e0*/  IMAD.U32 R6, RZ, RZ, UR7 ;  /* 0x00000007ff067e24 */ /* 0x000fc8000f8e00ff */
[----:B------:R-:W-:-:S04]  /*18f0*/  IMAD R5, R5, 0x8, R6 ;  /* 0x0000000805057824 */ /* 0x000fc800078e0206 */
[----:B------:R0:W1:Y:S01]  /*1900*/  SYNCS.PHASECHK.TRANS64.TRYWAIT P1, [R5+URZ], R4 ;  /* 0x00000004050075a7 */ /* 0x000062000802017f */
[----:B------:R-:W-:Y:S05]  /*1910*/  @!P0 BRA `(.L_x_24) ;  /* 0x0000000000048947 */ /* 0x000fea0003800000 */
[----:B------:R-:W-:Y:S01]  /*1920*/  BPT.TRAP 0x1 ;  /* 0x000000040000795c */ /* 0x000fe20000300000 */
.L_x_24:
[----:B-1----:R-:W-:Y:S05]  /*1930*/  @P1 BRA `(.L_x_25) ;  /* 0x0000000000081947 */ /* 0x002fea0003800000 */
[----:B------:R-:W1:Y:S02]  /*1940*/  SYNCS.PHASECHK.TRANS64.TRYWAIT P1, [R5+URZ], R4 ;  /* 0x00000004050075a7 */ /* 0x000e64000802017f */
[----:B-1----:R-:W-:Y:S05]  /*1950*/  @!P1 BRA `(.L_x_26) ;  /* 0x0000009c00dc9947 */ /* 0x002fea0003800000 */
.L_x_25:
[----:B------:R-:W-:Y:S01]  /*1960*/  ULEA UR7, UR6, UR4, 0xa ;  /* 0x0000000406077291 */ /* 0x000fe2000f8e503f */
[----:B------:R-:W-:Y:S01]  /*1970*/  WARPGROUP.ARRIVE ;  /* 0x00000000000079c5 */ /* 0x000fe20000000000 */
[----:B------:R-:W-:Y:S01]  /*1980*/  ULEA UR12, UR6, UR5, 0xb ;  /* 0x00000005060c7291 */ /* 0x000fe2000f8e583f */
[----:B------:R-:W-:Y:S01]  /*1990*/  UMOV UR9, 0x40000040 ;  /* 0x4000004000097882 */ /* 0x000fe20000000000 */
[----:B------:R-:W-:-:S03]  /*19a0*/  UMOV UR11, 0x40000040 ;  /* 0x40000040000b7882 */ /* 0x000fc60000000000 */
[----:B------:R-:W-:Y:S02]  /*19b0*/  UMOV UR8, UR7 ;  /* 0x0000000700087c82 */ /* 0x000fe40008000000 */
[----:B------:R-:W-:Y:S02]  /*19c0*/  UMOV UR10, UR12 ;  /* 0x0000000c000a7c82 */ /* 0x000fe40008000000 */
[----:B------:R-:W-:Y:S01]  /*19d0*/  HGMMA.64x256x8.F32.TF32 R24, gdesc[UR8], R24, gsb0 ;  /* 0x07e00000081879f0 */ /* 0x000fe20008002818 */
        /* <DEDUP_REMOVED lines=26> */
[----:B------:R-:W-:Y:S01]  /*1b80*/  BPT.TRAP 0x1 ;  /* 0x000000040000795c */ /* 0x000fe20000300000 */
.L_x_27:
[----:B------:R-:W-:-:S13]  /*1b90*/  ISETP.NE.AND P1, PT, R22, RZ, PT ;  /* 0x000000ff1600720c */ /* 0x000fda0003f25270 */
[----:B01----:R-:W-:-:S04]  /*1ba0*/  @P1 IMAD R4, R3, 0x8, R6 ;  /* 0x0000000803041824 */ /* 0x003fc800078e0206 */
[----:B------:R-:W-:-:S05]  /*1bb0*/  @P1 VIADD R5, R4, 0x20 ;  /* 0x0000002004051836 */ /* 0x000fca0000000000 */
[----:B------:R-:W-:-:S04]  /*1bc0*/  @P1 PRMT R5, R152, 0x654, R5 ;  /* 0x0000065498051816 */ /* 0x000fc80000000005 */
[----:B------:R0:W-:Y:S01]  /*1bd0*/  @P1 SYNCS.ARRIVE.TRANS64.RED.A1T0 RZ, [R5+URZ], RZ ;  /* 0x000000ff05ff19a7 */ /* 0x0001e2000810043f */
[----:B------:R-:W-:-:S13]  /*1be0*/  ISETP.GT.U32.AND P1, PT, R19, 0x1, PT ;  /* 0x000000011300780c */ /* 0x000fda0003f24070 */
[----:B0-----:R-:W-:Y:S05]  /*1bf0*/  @P1 BRA `(.L_x_28) ;  /* 0x0000000000041947 */ /* 0x001fea0003800000 */
[----:B------:R-:W-:Y:S01]  /*1c00*/  BPT.TRAP 0x1 ;  /* 0x000000040000795c */ /* 0x000fe20000300000 */
.L_x_28:
[----:B------:R-:W-:Y:S01]  /*1c10*/  UIADD3 UR6, UR6, 0x1, URZ ;  /* 0x0000000106067890 */ /* 0x000fe2000fffe03f */
[C---:B------:R-:W-:Y:S01]  /*1c20*/  ISETP.GT.AND P2, PT, R0.reuse, 0x1, PT ;  /* 0x000000010000780c */ /* 0x040fe20003f44270 */
[----:B------:R-:W-:Y:S02]  /*1c30*/  VIADD R3, R3, 0x1 ;  /* 0x0000000103037836 */ /* 0x000fe40000000000 */
[----:B------:R-:W-:Y:S01]  /*1c40*/  UISETP.NE.AND UP0, UPT, UR6, 0x4, UPT ;  /* 0x000000040600788c */ /* 0x000fe2000bf05270 */
[----:B------:R-:W-:Y:S02]  /*1c50*/  VIADD R0, R0, 0xffffffff ;  /* 0xffffffff00007836 */ /* 0x000fe40000000000 */
[C---:B------:R-:W-:Y:S01]  /*1c60*/  ISETP.NE.AND P1, PT, R3.reuse, 0x4, PT ;  /* 0x000000040300780c */ /* 0x040fe20003f25270 */
[----:B------:R-:W-:Y:S02]  /*1c70*/  USEL UR7, URZ, 0x1, UP0 ;  /* 0x000000013f077887 */ /* 0x000fe40008000000 */
[----:B------:R-:W-:Y:S01]  /*1c80*/  USEL UR6, UR6, URZ, UP0 ;  /* 0x0000003f06067287 */ /* 0x000fe20008000000 */
[----:B------:R-:W-:-:S03]  /*1c90*/  SEL R3, R3, RZ, P1 ;  /* 0x000000ff03037207 */ /* 0x000fc60000800000 */
[----:B------:R-:W-:Y:S01]  /*1ca0*/  LOP3.LUT R7, R7, UR7, RZ, 0x3c, !PT ;  /* 0x0000000707077c12 */ /* 0x000fe2000f8e3cff */
[----:B------:R-:W-:Y:S07]  /*1cb0*/  @P2 BRA `(.L_x_29) ;  /* 0xfffffff800ec2947 */ /* 0x000fee000383ffff */
.L_x_22:
[----:B------:R-:W2:Y:S02]  /*1cc0*/  LDC R0, c[0x0][0x28c] ;  /* 0x0000a300ff007b82 */ /* 0x000ea40000000800 */
[----:B--2---:R-:W-:-:S13]  /*1cd0*/  ISETP.GE.AND P1, PT, R0, 0x1, PT ;  /* 0x000000010000780c */ /* 0x004fda0003f26270 */
[----:B------:R-:W-:Y:S05]  /*1ce0*/  @!P1 BRA `(.L_x_30) ;  /* 0x0000000000409947 */ /* 0x000fea0003800000 */
[----:B------:R-:W-:Y:S05]  /*1cf0*/  @!P0 BRA `(.L_x_31) ;  /* 0x0000000000048947 */ /* 0x000fea0003800000 */
[----:B------:R-:W-:Y:S01]  /*1d00*/  BPT.TRAP 0x1 ;  /* 0x000000040000795c */ /* 0x000fe20000300000 */
.L_x_31:
[----:B------:R-:W-:Y:S01]  /*1d10*/  ISETP.NE.AND P0, PT, R22, RZ, PT ;  /* 0x000000ff1600720c */ /* 0x000fe20003f05270 */
[----:B------:R-:W-:-:S12]  /*1d20*/  UISETP.LT.AND UP1, UPT, UR40, 0x1, UPT ;  /* 0x000000012800788c */ /* 0x000fd8000bf21270 */
[----:B------:R-:W-:-:S05]  /*1d30*/  VOTEU.ANY UP0, P0 ;  /* 0x00000000003f7886 */ /* 0x000fca0000000100 */
[----:B------:R-:W-:-:S04]  /*1d40*/  @UP0 USEL UR4, UR40, 0x1, UP1 ;  /* 0x0000000128040887 */ /* 0x000fc80008800000 */
[----:B------:R-:W-:-:S06]  /*1d50*/  @UP0 UIADD3 UR4, UR39, UR40, -UR4 ;  /* 0x0000002827040290 */ /* 0x000fcc000fffe804 */
[----:B------:R-:W-:-:S04]  /*1d60*/  IMAD.U32 R0, RZ, RZ, UR4 ;  /* 0x00000004ff007e24 */ /* 0x000fc8000f8e00ff */
[----:B------:R-:W-:-:S05]  /*1d70*/  @P0 IMAD.SHL.U32 R0, R0, 0x8, RZ ;  /* 0x0000000800000824 */ /* 0x000fca00078e00ff */
[----:B------:R-:W-:-:S04]  /*1d80*/  @P0 LOP3.LUT R0, R0, 0x18, RZ, 0xc0, !PT ;  /* 0x0000001800000812 */ /* 0x000fc800078ec0ff */
[----:B------:R-:W-:-:S04]  /*1d90*/  @P0 IADD3 R3, R6, 0x20, R0 ;  /* 0x0000002006030810 */ /* 0x000fc80007ffe000 */
[----:B------:R-:W-:-:S04]  /*1da0*/  @P0 PRMT R3, R152, 0x654, R3 ;  /* 0x0000065498030816 */ /* 0x000fc80000000003 */
[----:B------:R2:W-:Y:S01]  /*1db0*/  @P0 SYNCS.ARRIVE.TRANS64.RED.A1T0 RZ, [R3+URZ], RZ ;  /* 0x000000ff03ff09a7 */ /* 0x0005e2000810043f */
[----:B------:R-:W-:-:S13]  /*1dc0*/  ISETP.GT.U32.AND P0, PT, R19, 0x1, PT ;  /* 0x000000011300780c */ /* 0x000fda0003f04070 */
[----:B--2---:R-:W-:Y:S05]  /*1dd0*/  @P0 BRA `(.L_x_30) ;  /* 0x0000000000040947 */ /* 0x004fea0003800000 */
[----:B------:R-:W-:Y:S01]  /*1de0*/  BPT.TRAP 0x1 ;  /* 0x000000040000795c */ /* 0x000fe20000300000 */
.L_x_30:
[----:B------:R-:W2:Y:S01]  /*1df0*/  LDC R6, c[0x0][0x288] ;  /* 0x0000a200ff067b82 */ /* 0x000ea20000000800 */
[--C-:B------:R-:W-:Y:S01]  /*1e00*/  SHF.R.U32.HI R0, RZ, 0x2, R18.reuse ;  /* 0x00000002ff007819 */ /* 0x100fe20000011612 */
[----:B------:R-:W-:Y:S01]  /*1e10*/  UIADD3 UR39, UR40, UR39, URZ ;  /* 0x0000002728277290 */ /* 0x000fe2000fffe03f */
[----:B01----:R-:W-:Y:S01]  /*1e20*/  SHF.R.U32.HI R5, RZ, 0x7, R18 ;  /* 0x00000007ff057819 */ /* 0x003fe20000011612 */
[----:B------:R-:W-:Y:S01]  /*1e30*/  ULDC UR8, c[0x0][0x284] ;  /* 0x0000a10000087ab9 */ /* 0x000fe20000000800 */
[----:B------:R-:W-:Y:S01]  /*1e40*/  LOP3.LUT R4, R18, 0x60, RZ, 0xc0, !PT ;  /* 0x0000006012047812 */ /* 0x000fe200078ec0ff */
[----:B------:R-:W-:Y:S01]  /*1e50*/  USHF.R.U32.HI UR4, URZ, 0x2, UR39 ;  /* 0x000000023f047899 */ /* 0x000fe20008011627 */
[----:B------:R-:W-:Y:S01]  /*1e60*/  LOP3.LUT R3, R0, 0x7, RZ, 0xc0, !PT ;  /* 0x0000000700037812 */ /* 0x000fe200078ec0ff */
[----:B------:R-:W-:Y:S01]  /*1e70*/  UISETP.GT.U32.AND UP1, UPT, UR39, 0x3, UPT ;  /* 0x000000032700788c */ /* 0x000fe2000bf24070 */
[----:B------:R-:W-:Y:S01]  /*1e80*/  LOP3.LUT R0, R5, 0x1, RZ, 0xc0, !PT ;  /* 0x0000000105007812 */ /* 0x000fe200078ec0ff */
[----:B------:R-:W-:Y:S01]  /*1e90*/  ULOP3.LUT UR4, UR4, 0x1, URZ, 0xc0, !UPT ;  /* 0x0000000104047892 */ /* 0x000fe2000f8ec03f */
[----:B------:R-:W-:Y:S01]  /*1ea0*/  SHF.R.U32.HI R10, RZ, 0x1, R4 ;  /* 0x00000001ff0a7819 */ /* 0x000fe20000011604 */
[----:B------:R-:W-:Y:S01]  /*1eb0*/  IMAD.SHL.U32 R4, R18, 0x2, RZ ;  /* 0x0000000212047824 */ /* 0x000fe200078e00ff */
[----:B------:R-:W-:Y:S01]  /*1ec0*/  SHF.R.S32.HI R21, RZ, 0x1f, R23 ;  /* 0x0000001fff157819 */ /* 0x000fe20000011417 */
[----:B------:R-:W-:Y:S01]  /*1ed0*/  IMAD.SHL.U32 R8, R0, 0x40, RZ ;  /* 0x0000004000087824 */ /* 0x000fe200078e00ff */
[--C-:B------:R-:W-:Y:S01]  /*1ee0*/  IADD3 R5, RZ, -R10, -R3.reuse ;  /* 0x8000000aff057210 */ /* 0x100fe20007ffe803 */
[----:B------:R-:W-:Y:S01]  /*1ef0*/  UISETP.NE.U32.AND UP0, UPT, UR4, 0x1, UPT ;  /* 0x000000010400788c */ /* 0x000fe2000bf05070 */
[----:B------:R-:W-:Y:S01]  /*1f00*/  LOP3.LUT R4, R4, 0x6, RZ, 0xc0, !PT ;  /* 0x0000000604047812 */ /* 0x000fe200078ec0ff */
[----:B------:R-:W-:Y:S01]  /*1f10*/  ULDC.64 UR6, c[0x0][0x5d0] ;  /* 0x0001740000067ab9 */ /* 0x000fe20000000a00 */
[----:B------:R-:W-:Y:S01]  /*1f20*/  LOP3.LUT R3, R8, 0x40, R3, 0xe2, !PT ;  /* 0x0000004008037812 */ /* 0x000fe200078ee203 */
[----:B------:R-:W-:Y:S01]  /*1f30*/  IMAD R11, R0, -0x40, R5 ;  /* 0xffffffc0000b7824 */ /* 0x000fe200078e0205 */
[----:B------:R-:W-:Y:S01]  /*1f40*/  LOP3.LUT R0, R18, 0x3, RZ, 0xc0, !PT ;  /* 0x0000000312007812 */ /* 0x000fe200078ec0ff */
[----:B------:R-:W-:Y:S01]  /*1f50*/  UISETP.LT.U32.AND UP1, UPT, UR40, 0x4, UP1 ;  /* 0x000000042800788c */ /* 0x000fe20008f21070 */
[----:B------:R-:W-:Y:S01]  /*1f60*/  PRMT R8, R4, 0x6540, R153 ;  /* 0x0000654004087816 */ /* 0x000fe20000000099 */
[----:B------:R-:W-:Y:S01]  /*1f70*/  IMAD.SHL.U32 R153, R153, 0x100, RZ ;  /* 0x0000010099997824 */ /* 0x000fe200078e00ff */
[----:B------:R-:W-:Y:S01]  /*1f80*/  UISETP.GT.U32.AND UP0, UPT, UR40, 0x3, !UP0 ;  /* 0x000000032800788c */ /* 0x000fe2000c704070 */
[----:B--2---:R-:W-:Y:S01]  /*1f90*/  IMAD R12, R0, -0x2, R6 ;  /* 0xfffffffe000c7824 */ /* 0x004fe200078e0206 */
[----:B------:R-:W-:Y:S01]  /*1fa0*/  SHF.R.S32.HI R9, RZ, 0x1f, R8 ;  /* 0x0000001fff097819 */ /* 0x000fe20000011408 */
[C---:B------:R-:W-:Y:S01]  /*1fb0*/  IMAD.SHL.U32 R0, R154.reuse, 0x80, RZ ;  /* 0x000000809a007824 */ /* 0x040fe200078e00ff */
[----:B------:R-:W-:Y:S01]  /*1fc0*/  ISETP.GE.AND P0, PT, R153, R6, PT ;  /* 0x000000069900720c */ /* 0x000fe20003f06270 */
[----:B------:R-:W-:Y:S01]  /*1fd0*/  IMAD R4, R21, UR6, RZ ;  /* 0x0000000615047c24 */ /* 0x000fe2000f8e02ff */
[----:B------:R-:W-:Y:S01]  /*1fe0*/  USEL UR5, URZ, 0x1, !UP1 ;  /* 0x000000013f057887 */ /* 0x000fe2000c800000 */
[----:B------:R-:W-:Y:S01]  /*1ff0*/  IMAD.WIDE R6, R154, 0x80, RZ ;  /* 0x000000809a067825 */ /* 0x000fe200078e02ff */
[C---:B------:R-:W-:Y:S01]  /*2000*/  ISETP.GE.OR P0, PT, R0.reuse, UR8, P0 ;  /* 0x0000000800007c0c */ /* 0x040fe20008706670 */
[----:B------:R-:W-:Y:S01]  /*2010*/  USEL UR4, URZ, 0x1, !UP0 ;  /* 0x000000013f047887 */ /* 0x000fe2000c000000 */
[----:B------:R-:W-:Y:S01]  /*2020*/  IADD3 R0, -R0, UR8, R11 ;  /* 0x0000000800007c10 */ /* 0x000fe2000fffe10b */
[C---:B------:R-:W-:Y:S01]  /*2030*/  IMAD R13, R23.reuse, UR7, R4 ;  /* 0x00000007170d7c24 */ /* 0x040fe2000f8e0204 */
[----:B------:R-:W-:Y:S01]  /*2040*/  ULOP3.LUT UR39, UR39, 0x3, URZ, 0xc0, !UPT ;  /* 0x0000000327277892 */ /* 0x000fe2000f8ec03f */
[----:B------:R-:W-:Y:S01]  /*2050*/  IMAD.WIDE.U32 R4, R23, UR6, R8 ;  /* 0x0000000617047c25 */ /* 0x000fe2000f8e0008 */
[----:B------:R-:W-:Y:S01]  /*2060*/  ULOP3.LUT UR38, UR4, UR38, UR5, 0x96, !UPT ;  /* 0x0000002604267292 */ /* 0x000fe2000f8e9605 */
[----:B------:R-:W-:-:S02]  /*2070*/  LOP3.LUT R171, R6, R3, R10, 0xfe, !PT ;  /* 0x0000000306ab7212 */ /* 0x000fc400078efe0a */
[----:B------:R-:W-:Y:S02]  /*2080*/  IMAD.IADD R5, R5, 0x1, R13 ;  /* 0x0000000105057824 */ /* 0x000fe400078e020d */
[----:B------:R-:W-:Y:S02]  /*2090*/  IMAD.IADD R3, R12, 0x1, -R153 ;  /* 0x000000010c037824 */ /* 0x000fe400078e0a99 */
[----:B------:R-:W-:Y:S01]  /*20a0*/  IMAD.MOV.U32 R154, RZ, RZ, -0x1 ;  /* 0xffffffffff9a7424 */ /* 0x000fe200078e00ff */
[----:B------:R-:W-:Y:S06]  /*20b0*/  @P0 BRA `(.L_x_32) ;  /* 0x0000007800d80947 */ /* 0x000fec0003800000 */
[----:B------:R-:W0:Y:S01]  /*20c0*/  LDC.64 R10, c[0x0][0x5c8] ;  /* 0x00017200ff0a7b82 */ /* 0x000e220000000a00 */
[----:B-----5:R-:W-:Y:S01]  /*20d0*/  FSETP.NEU.AND P0, PT, R156, RZ, PT ;  /* 0x000000ff9c00720b */ /* 0x020fe20003f0d000 */
[----:B------:R-:W-:Y:S01]  /*20e0*/  BSSY B0, `(.L_x_32) ;  /* 0x00007b3000007945 */ /* 0x000fe20003800000 */
[----:B------:R-:W-:-:S04]  /*20f0*/  ISETP.GT.AND P1, PT, R3, RZ, PT ;  /* 0x000000ff0300720c */ /* 0x000fc80003f24270 */
[----:B------:R-:W-:Y:S01]  /*2100*/  ISETP.GT.AND P2, PT, R0, RZ, P1 ;  /* 0x000000ff0000720c */ /* 0x000fe20000f44270 */
[-C--:B0-----:R-:W-:Y:S02]  /*2110*/  IMAD R12, R7, R10.reuse, RZ ;  /* 0x0000000a070c7224 */ /* 0x081fe400078e02ff */
[----:B------:R-:W-:-:S04]  /*2120*/  IMAD.WIDE.U32 R162, R171, R10, R4 ;  /* 0x0000000aaba27225 */ /* 0x000fc800078e0004 */
[----:B------:R-:W-:-:S04]  /*2130*/  IMAD R5, R171, R11, R12 ;  /* 0x0000000bab057224 */ /* 0x000fc800078e020c */
[----:B------:R-:W-:Y:S01]  /*2140*/  IMAD.IADD R173, R163, 0x1, R5 ;  /* 0x00000001a3ad7824 */ /* 0x000fe200078e0205 */
[----:B------:R-:W-:Y:S06]  /*2150*/  @!P0 BRA `(.L_x_33) ;  /* 0x0000005400948947 */ /* 0x000fec0003800000 */
[----:B------:R-:W0:Y:S01]  /*2160*/  LDC.64 R14, c[0x0][0x5b8] ;  /* 0x00016e00ff0e7b82 */ /* 0x000e220000000a00 */
[----:B------:R-:W-:-:S07]  /*2170*/  ULDC.64 UR4, c[0x0][0x5c0] ;  /* 0x0001700000047ab9 */ /* 0x000fce0000000a00 */
[----:B------:R-:W1:Y:S08]  /*2180*/  LDC.64 R168, c[0x0][0x5b0] ;  /* 0x00016c00ffa87b82 */ /* 0x000e700000000a00 */
[----:B------:R-:W2:Y:S01]  /*2190*/  LDC.64 R12, c[0x0][0x5a8] ;  /* 0x00016a00ff0c7b82 */ /* 0x000ea20000000a00 */
[-C--:B0-----:R-:W-:Y:S02]  /*21a0*/  IMAD R4, R21, R14.reuse, RZ ;  /* 0x0000000e15047224 */ /* 0x081fe400078e02ff */
[----:B------:R-:W-:-:S04]  /*21b0*/  IMAD.WIDE.U32 R164, R23, R14, R8 ;  /* 0x0000000e17a47225 */ /* 0x000fc800078e0008 */
[----:B------:R-:W-:Y:S02]  /*21c0*/  IMAD R163, R23, R15, R4 ;  /* 0x0000000f17a37224 */ /* 0x000fe400078e0204 */
[-C--:B-1----:R-:W-:Y:S02]  /*21d0*/  IMAD R6, R7, R168.reuse, RZ ;  /* 0x000000a807067224 */ /* 0x082fe400078e02ff */
[----:B------:R-:W-:Y:S02]  /*21e0*/  IMAD.IADD R21, R165, 0x1, R163 ;  /* 0x00000001a5157824 */ /* 0x000fe400078e02a3 */
[----:B------:R-:W-:Y:S02]  /*21f0*/  IMAD.MOV.U32 R20, RZ, RZ, R164 ;  /* 0x000000ffff147224 */ /* 0x000fe400078e00a4 */
[C---:B------:R-:W-:Y:S02]  /*2200*/  IMAD R167, R171.reuse, R169, R6 ;  /* 0x000000a9aba77224 */ /* 0x040fe400078e0206 */
[----:B------:R-:W-:-:S04]  /*2210*/  IMAD.WIDE.U32 R4, R171, R168, R20 ;  /* 0x000000a8ab047225 */ /* 0x000fc800078e0014 */
[----:B------:R-:W-:Y:S01]  /*2220*/  IMAD.IADD R5, R5, 0x1, R167 ;  /* 0x0000000105057824 */ /* 0x000fe200078e02a7 */
[----:B--2---:R-:W-:-:S04]  /*2230*/  LEA R6, P0, R4, R12, 0x2 ;  /* 0x0000000c04067211 */ /* 0x004fc800078010ff */
[----:B------:R-:W-:-:S05]  /*2240*/  LEA.HI.X R7, R4, R13, R5, 0x2, P0 ;  /* 0x0000000d04077211 */ /* 0x000fca00000f1405 */
[----:B------:R0:W2:Y:S01]  /*2250*/  @P2 LDG.E.LTC128B R15, desc[UR36][R6.64] ;  /* 0x00000024060f2981 */ /* 0x0000a2000c1e1920 */
[----:B------:R-:W-:Y:S01]  /*2260*/  IMAD.WIDE.U32 R4, R171, R168, R8 ;  /* 0x000000a8ab047225 */ /* 0x000fe200078e0008 */
[----:B------:R-:W-:Y:S01]  /*2270*/  ISETP.GT.AND P0, PT, R3, 0x1, PT ;  /* 0x000000010300780c */ /* 0x000fe20003f04270 */
[----:B------:R-:W-:Y:S01]  /*2280*/  BSSY B1, `(.L_x_34) ;  /* 0x0000013000017945 */ /* 0x000fe20003800000 */
[C---:B------:R-:W-:Y:S01]  /*2290*/  SHF.L.U64.HI R161, R168.reuse, 0x3, R169 ;  /* 0x00000003a8a17819 */ /* 0x040fe200000102a9 */
[----:B------:R-:W-:Y:S02]  /*22a0*/  IMAD.IADD R5, R167, 0x1, R5 ;  /* 0x00000001a7057824 */ /* 0x000fe400078e0205 */
[----:B------:R-:W-:Y:S02]  /*22b0*/  IMAD.SHL.U32 R160, R168, 0x8, RZ ;  /* 0x00000008a8a07824 */ /* 0x000fe400078e00ff */
[----:B------:R-:W-:Y:S01]  /*22c0*/  IMAD.WIDE.U32 R158, R23, R14, R4 ;  /* 0x0000000e179e7225 */ /* 0x000fe200078e0004 */
[----:B------:R-:W-:-:S03]  /*22d0*/  LEA R4, P3, R162, UR4, 0x2 ;  /* 0x00000004a2047c11 */ /* 0x000fc6000f8610ff */
[----:B0-----:R-:W-:Y:S01]  /*22e0*/  IMAD.IADD R7, R163, 0x1, R159 ;  /* 0x00000001a3077824 */ /* 0x001fe200078e029f */
[----:B------:R-:W-:Y:S01]  /*22f0*/  LEA.HI.X R5, R162, UR5, R173, 0x2, P3 ;  /* 0x00000005a2057c11 */ /* 0x000fe200098f14ad */
[----:B------:R-:W-:Y:S01]  /*2300*/  IMAD.WIDE.U32 R160, R171, R168, R160 ;  /* 0x000000a8aba07225 */ /* 0x000fe200078e00a0 */
[----:B------:R-:W-:Y:S02]  /*2310*/  ISETP.GT.AND P3, PT, R0, RZ, P0 ;  /* 0x000000ff0000720c */ /* 0x000fe40000764270 */
[----:B------:R-:W-:-:S04]  /*2320*/  LEA R6, P4, R158, R12, 0x2 ;  /* 0x0000000c9e067211 */ /* 0x000fc800078810ff */
[----:B------:R-:W-:Y:S02]  /*2330*/  LEA.HI.X R7, R158, R13, R7, 0x2, P4 ;  /* 0x0000000d9e077211 */ /* 0x000fe400020f1407 */
[----:B--2---:R-:W-:-:S05]  /*2340*/  LOP3.LUT R153, R15, 0xffffe000, RZ, 0xc0, !PT ;  /* 0xffffe0000f997812 */ /* 0x004fca00078ec0ff */
[----:B------:R-:W-:-:S04]  /*2350*/  FMUL R153, R153, R156 ;  /* 0x0000009c99997220 */ /* 0x000fc80000400000 */
[----:B------:R-:W-:-:S05]  /*2360*/  FFMA R153, R24, R155, R153 ;  /* 0x0000009b18997223 */ /* 0x000fca0000000099 */
[----:B------:R-:W-:-:S05]  /*2370*/  F2FP.TF32.F32.PACK_B R153, R153 ;  /* 0x00000099ff99723e */ /* 0x000fca00024050ff */
[----:B------:R0:W-:Y:S01]  /*2380*/  @P2 STG.E desc[UR36][R4.64], R153 ;  /* 0x0000009904002986 */ /* 0x0001e2000c101924 */
[----:B------:R-:W-:Y:S05]  /*2390*/  @!P3 BRA `(.L_x_35) ;  /* 0x000000000004b947 */ /* 0x000fea0003800000 */
[----:B------:R1:W5:Y:S02]  /*23a0*/  LDG.E.LTC128B R15, desc[UR36][R6.64+0x4] ;  /* 0x00000424060f7981 */ /* 0x000364000c1e1920 */
.L_x_35:
[----:B------:R-:W-:Y:S05]  /*23b0*/  BSYNC B1 ;  /* 0x0000000000017941 */ /* 0x000fea0003800000 */
.L_x_34:
[----:B0----5:R-:W-:Y:S01]  /*23c0*/  LOP3.LUT R153, R15, 0xffffe000, RZ, 0xc0, !PT ;  /* 0xffffe0000f997812 */ /* 0x021fe200078ec0ff */
[----:B------:R-:W-:Y:S01]  /*23d0*/  IMAD.IADD R167, R167, 0x1, R161 ;  /* 0x00000001a7a77824 */ /* 0x000fe200078e02a1 */
[----:B------:R-:W-:Y:S01]  /*23e0*/  IADD3 R164, P2, R164, R160, RZ ;  /* 0x000000a0a4a47210 */ /* 0x000fe20007f5e0ff */
[----:B------:R-:W-:Y:S01]  /*23f0*/  IMAD.MOV.U32 R24, RZ, RZ, R15 ;  /* 0x000000ffff187224 */ /* 0x000fe200078e000f */
[----:B------:R-:W-:Y:S01]  /*2400*/  ISETP.GT.AND P1, PT, R0, 0x8, P1 ;  /* 0x000000080000780c */ /* 0x000fe20000f24270 */
[----:B------:R-:W-:Y:S02]  /*2410*/  FMUL R20, R153, R156 ;  /* 0x0000009c99147220 */ /* 0x000fe40000400000 */
[----:B------:R-:W-:Y:S02]  /*2420*/  IMAD.X R21, R167, 0x1, R21, P2 ;  /* 0x00000001a7157824 */ /* 0x000fe400010e0615 */
[----:B------:R-:W-:Y:S01]  /*2430*/  FFMA R153, R25, R155, R20 ;  /* 0x0000009b19997223 */ /* 0x000fe20000000014 */
[----:B------:R-:W-:-:S04]  /*2440*/  LEA R20, P2, R164, R12, 0x2 ;  /* 0x0000000ca4147211 */ /* 0x000fc800078410ff */
[----:B------:R-:W-:Y:S02]  /*2450*/  F2FP.TF32.F32.PACK_B R153, R153 ;  /* 0x00000099ff99723e */ /* 0x000fe400024050ff */
[----:B------:R-:W-:-:S03]  /*2460*/  LEA.HI.X R21, R164, R13, R21, 0x2, P2 ;  /* 0x0000000da4157211 */ /* 0x000fc600010f1415 */
[----:B------:R0:W-:Y:S04]  /*2470*/  @P3 STG.E desc[UR36][R4.64+0x4], R153 ;  /* 0x0000049904003986 */ /* 0x0001e8000c101924 */
[----:B------:R-:W2:Y:S01]  /*2480*/  @P1 LDG.E.LTC128B R24, desc[UR36][R20.64] ;  /* 0x0000002414181981 */ /* 0x000ea2000c1e1920 */
[----:B------:R-:W-:Y:S01]  /*2490*/  IADD3 R8, P2, R8, R160, RZ ;  /* 0x000000a008087210 */ /* 0x000fe20007f5e0ff */
[----:B------:R-:W-:Y:S01]  /*24a0*/  BSSY B1, `(.L_x_36) ;  /* 0x0000011000017945 */ /* 0x000fe20003800000 */
[----:B------:R-:W-:Y:S02]  /*24b0*/  SHF.L.U64.HI R11, R10, 0x5, R11 ;  /* 0x000000050a0b7819 */ /* 0x000fe4000001020b */
[----:B------:R-:W-:Y:S01]  /*24c0*/  ISETP.GT.AND P0, PT, R0, 0x8, P0 ;  /* 0x000000080000780c */ /* 0x000fe20000704270 */
[----:B------:R-:W-:Y:S01]  /*24d0*/  IMAD.X R9, R9, 0x1, R167, P2 ;  /* 0x0000000109097824 */ /* 0x000fe200010e06a7 */
[----:B------:R-:W-:-:S05]  /*24e0*/  LEA R10, P2, R10, R4, 0x5 ;  /* 0x000000040a0a7211 */ /* 0x000fca00078428ff */
[----:B------:R-:W-:Y:S01]  /*24f0*/  IMAD.X R11, R11, 0x1, R5, P2 ;  /* 0x000000010b0b7824 */ /* 0x000fe200010e0605 */
[----:B--2---:R-:W-:-:S05]  /*2500*/  LOP3.LUT R15, R24, 0xffffe000, RZ, 0xc0, !PT ;  /* 0xffffe000180f7812 */ /* 0x004fca00078ec0ff */
[----:B------:R-:W-:Y:S01]  /*2510*/  FMUL R25, R15, R156 ;  /* 0x0000009c0f197220 */ /* 0x000fe20000400000 */
[----:B------:R-:W-:-:S04]  /*2520*/  IMAD.WIDE.U32 R14, R23, R14, R8 ;  /* 0x0000000e170e7225 */ /* 0x000fc800078e0008 */
[----:B------:R-:W-:Y:S01]  /*2530*/  FFMA R25, R26, R155, R25 ;  /* 0x0000009b1a197223 */ /* 0x000fe20000000019 */
[----:B------:R-:W-:Y:S01]  /*2540*/  IMAD.IADD R9, R163, 0x1, R15 ;  /* 0x00000001a3097824 */ /* 0x000fe200078e020f */
[----:B------:R-:W-:-:S03]  /*2550*/  LEA R8, P3, R14, R12, 0x2 ;  /* 0x0000000c0e087211 */ /* 0x000fc600078610ff */
[----:B------:R-:W-:Y:S02]  /*2560*/  F2FP.TF32.F32.PACK_B R25, R25 ;  /* 0x00000019ff19723e */ /* 0x000fe400024050ff */
[----:B------:R-:W-:-:S03]  /*2570*/  LEA.HI.X R9, R14, R13, R9, 0x2, P3 ;  /* 0x0000000d0e097211 */ /* 0x000fc600018f1409 */
[----:B------:R0:W-:Y:S01]  /*2580*/  @P1 STG.E desc[UR36][R10.64], R25 ;  /* 0x000000190a001986 */ /* 0x0001e2000c101924 */
[----:B------:R-:W-:Y:S05]  /*2590*/  @!P0 BRA `(.L_x_37) ;  /* 0x0000000000048947 */ /* 0x000fea0003800000 */
[----:B------:R2:W5:Y:S02]  /*25a0*/  LDG.E.LTC128B R24, desc[UR36][R8.64+0x4] ;  /* 0x0000042408187981 */ /* 0x000564000c1e1920 */
.L_x_37:
[----:B------:R-:W-:Y:S05]  /*25b0*/  BSYNC B1 ;  /* 0x0000000000017941 */ /* 0x000fea0003800000 */
.L_x_36:
[----:B-----5:R-:W-:Y:S01]  /*25c0*/  LOP3.LUT R13, R24, 0xffffe000, RZ, 0xc0, !PT ;  /* 0xffffe000180d7812 */ /* 0x020fe200078ec0ff */
[----:B------:R-:W-:Y:S01]  /*25d0*/  BSSY B1, `(.L_x_38) ;  /* 0x0000009000017945 */ /* 0x000fe20003800000 */
[----:B------:R-:W-:-:S03]  /*25e0*/  ISETP.GT.AND P1, PT, R3, 0x8, PT ;  /* 0x000000080300780c */ /* 0x000fc60003f24270 */
[----:B------:R-:W-:Y:S01]  /*25f0*/  FMUL R12, R13, R156 ;  /* 0x0000009c0d0c7220 */ /* 0x000fe20000400000 */
[----:B------:R-:W-:-:S03]  /*2600*/  ISETP.GT.AND P2, PT, R0, RZ, P1 ;  /* 0x000000ff0000720c */ /* 0x000fc60000f44270 */
[----:B------:R-:W-:-:S05]  /*2610*/  FFMA R27, R27, R155, R12 ;  /* 0x0000009b1b1b7223 */ /* 0x000fca000000000c */
[----:B------:R-:W-:-:S05]  /*2620*/  F2FP.TF32.F32.PACK_B R27, R27 ;  /* 0x0000001bff1b723e */ /* 0x000fca00024050ff */
[----:B------:R3:W-:Y:S01]  /*2630*/  @P0 STG.E desc[UR36][R10.64+0x4], R27 ;  /* 0x0000041b0a000986 */ /* 0x0007e2000c101924 */
[----:B------:R-:W-:Y:S05]  /*2640*/  @!P2 BRA `(.L_x_39) ;  /* 0x000000000004a947 */ /* 0x000fea0003800000 */
[----:B------:R4:W5:Y:S02]  /*2650*/  LDG.E.LTC128B R24, desc[UR36][R6.64+0x20] ;  /* 0x0000202406187981 */ /* 0x000964000c1e1920 */
.L_x_39:
[----:B------:R-:W-:Y:S05]  /*2660*/  BSYNC B1 ;  /* 0x0000000000017941 */ /* 0x000fea0003800000 */
.L_x_38:
        /* <DEDUP_REMOVED lines=10> */
.L_x_41:
[----:B------:R-:W-:Y:S05]  /*2710*/  BSYNC B1 ;  /* 0x0000000000017941 */ /* 0x000fea0003800000 */
.L_x_40:
[----:B0----5:R-:W-:Y:S01]  /*2720*/  LOP3.LUT R13, R24, 0xffffe000, RZ, 0xc0, !PT ;  /* 0xffffe000180d7812 */ /* 0x021fe200078ec0ff */
[----:B------:R-:W-:Y:S01]  /*2730*/  BSSY B1, `(.L_x_42) ;  /* 0x0000008000017945 */ /* 0x000fe20003800000 */
[----:B------:R-:W-:-:S03]  /*2740*/  ISETP.GT.AND P1, PT, R0, 0x8, P1 ;  /* 0x000000080000780c */ /* 0x000fc60000f24270 */
[----:B------:R-:W-:-:S04]  /*2750*/  FMUL R12, R13, R156 ;  /* 0x0000009c0d0c7220 */ /* 0x000fc80000400000 */
[----:B------:R-:W-:-:S05]  /*2760*/  FFMA R29, R29, R155, R12 ;  /* 0x0000009b1d1d7223 */ /* 0x000fca000000000c */
[----:B------:R-:W-:-:S05]  /*2770*/  F2FP.TF32.F32.PACK_B R29, R29 ;  /* 0x0000001dff1d723e */ /* 0x000fca00024050ff */
[----:B------:R0:W-:Y:S01]  /*2780*/  @P3 STG.E desc[UR36][R4.64+0x24], R29 ;  /* 0x0000241d04003986 */ /* 0x0001e2000c101924 */
[----:B------:R-:W-:Y:S05]  /*2790*/  @!P1 BRA `(.L_x_43) ;  /* 0x0000000000049947 */ /* 0x000fea0003800000 */
[----:B------:R0:W5:Y:S02]  /*27a0*/  LDG.E.LTC128B R24, desc[UR36][R8.64+0x20] ;  /* 0x0000202408187981 */ /* 0x000164000c1e1920 */
.L_x_43:
[----:B------:R-:W-:Y:S05]  /*27b0*/  BSYNC B1 ;  /* 0x0000000000017941 */ /* 0x000fea0003800000 */
.L_x_42:
[----:B-----5:R-:W-:Y:S01]  /*27c0*/  LOP3.LUT R13, R24, 0xffffe000, RZ, 0xc0, !PT ;  /* 0xffffe000180d7812 */ /* 0x020fe200078ec0ff */
        /* <DEDUP_REMOVED lines=8> */
.L_x_45:
[----:B------:R-:W-:Y:S05]  /*2850*/  BSYNC B1 ;  /* 0x0000000000017941 */ /* 0x000fea0003800000 */
.L_x_44:
[----:B0----5:R-:W-:Y:S01]  /*2860*/  LOP3.LUT R13, R24, 0xffffe000, RZ, 0xc0, !PT ;  /* 0xffffe000180d7812 */ /* 0x021fe200078ec0ff */
        /* <DEDUP_REMOVED lines=9> */
.L_x_47:
[----:B------:R-:W-:Y:S05]  /*2900*/  BSYNC B1 ;  /* 0x0000000000017941 */ /* 0x000fea0003800000 */
.L_x_46:
        /* <DEDUP_REMOVED lines=10> */
.L_x_49:
[----:B------:R-:W-:Y:S05]  /*29b0*/  BSYNC B1 ;  /* 0x0000000000017941 */ /* 0x000fea0003800000 */
.L_x_48:
        /* <DEDUP_REMOVED lines=9> */
.L_x_51:
[----:B------:R-:W-:Y:S05]  /*2a50*/  BSYNC B1 ;  /* 0x0000000000017941 */ /* 0x000fea0003800000 */
.L_x_50:
        /* <DEDUP_REMOVED lines=9> */
.L_x_53:
[----:B------:R-:W-:Y:S05]  /*2af0*/  BSYNC B1 ;  /* 0x0000000000017941 */ /* 0x000fea0003800000 */
.L_x_52:
        /* <DEDUP_REMOVED lines=10> */
.L_x_55:
[----:B------:R-:W-:Y:S05]  /*2ba0*/  BSYNC B1 ;  /* 0x0000000000017941 */ /* 0x000fea0003800000 */
.L_x_54:
        /* <DEDUP_REMOVED lines=10> */
.L_x_57:
[----:B------:R-:W-:Y:S05]  /*2c50*/  BSYNC B1 ;  /* 0x0000000000017941 */ /* 0x000fea0003800000 */
.L_x_56:
        /* <DEDUP_REMOVED lines=9> */
.L_x_59:
[----:B------:R-:W-:Y:S05]  /*2cf0*/  BSYNC B1 ;  /* 0x0000000000017941 */ /* 0x000fea0003800000 */
.L_x_58:
        /* <DEDUP_REMOVED lines=9> */
.L_x_61:
[----:B------:R-:W-:Y:S05]  /*2d90*/  BSYNC B1 ;  /* 0x0000000000017941 */ /* 0x000fea0003800000 */
.L_x_60:
        /* <DEDUP_REMOVED lines=10> */
.L_x_63:
[----:B------:R-:W-:Y:S05]  /*2e40*/  BSYNC B1 ;  /* 0x0000000000017941 */ /* 0x000fea0003800000 */
.L_x_62:
        /* <DEDUP_REMOVED lines=10> */
.L_x_65:
[----:B------:R-:W-:Y:S05]  /*2ef0*/  BSYNC B1 ;  /* 0x0000000000017941 */ /* 0x000fea0003800000 */
.L_x_64:
        /* <DEDUP_REMOVED lines=9> */
.L_x_67:
[----:B------:R-:W-:Y:S05]  /*2f90*/  BSYNC B1 ;  /* 0x0000000000017941 */ /* 0x000fea0003800000 */
.L_x_66:
        /* <DEDUP_REMOVED lines=9> */
.L_x_69:
[----:B------:R-:W-:Y:S05]  /*3030*/  BSYNC B1 ;  /* 0x0000000000017941 */ /* 0x000fea0003800000 */
.L_x_68:
        /* <DEDUP_REMOVED lines=10> */
.L_x_71:
[----:B------:R-:W-:Y:S05]  /*30e0*/  BSYNC B1 ;  /* 0x0000000000017941 */ /* 0x000fea0003800000 */
.L_x_70:
        /* <DEDUP_REMOVED lines=10> */
.L_x_73:
[----:B------:R-:W-:Y:S05]  /*3190*/  BSYNC B1 ;  /* 0x0000000000017941 */ /* 0x000fea0003800000 */
.L_x_72:
        /* <DEDUP_REMOVED lines=9> */
.L_x_75:
[----:B------:R-:W-:Y:S05]  /*3230*/  BSYNC B1 ;  /* 0x0000000000017941 */ /* 0x000fea0003800000 */
.L_x_74:
        /* <DEDUP_REMOVED lines=9> */
.L_x_77:
[----:B------:R-:W-:Y:S05]  /*32d0*/  BSYNC B1 ;  /* 0x0000000000017941 */ /* 0x000fea0003800000 */
.L_x_76:
        /* <DEDUP_REMOVED lines=10> */
.L_x_79:
[----:B------:R-:W-:Y:S05]  /*3380*/  BSYNC B1 ;  /* 0x0000000000017941 */ /* 0x000fea0003800000 */
.L_x_78:
        /* <DEDUP_REMOVED lines=10> */
.L_x_81:
[----:B------:R-:W-:Y:S05]  /*3430*/  BSYNC B1 ;  /* 0x0000000000017941 */ /* 0x000fea0003800000 */
.L_x_80:
        /* <DEDUP_REMOVED lines=9> */
.L_x_83:
[----:B------:R-:W-:Y:S05]  /*34d0*/  BSYNC B1 ;  /* 0x0000000000017941 */ /* 0x000fea0003800000 */
.L_x_82:
        /* <DEDUP_REMOVED lines=9> */
.L_x_85:
[----:B------:R-:W-:Y:S05]  /*3570*/  BSYNC B1 ;  /* 0x0000000000017941 */ /* 0x000fea0003800000 */
.L_x_84:
        /* <DEDUP_REMOVED lines=10> */
.L_x_87:
[----:B------:R-:W-:Y:S05]  /*3620*/  BSYNC B1 ;  /* 0x0000000000017941 */ /* 0x000fea0003800000 */
.L_x_86:
        /* <DEDUP_REMOVED lines=10> */
.L_x_89:
[----:B------:R-:W-:Y:S05]  /*36d0*/  BSYNC B1 ;  /* 0x0000000000017941 */ /* 0x000fea0003800000 */
.L_x_88:
        /* <DEDUP_REMOVED lines=9> */
.L_x_91:
[----:B------:R-:W-:Y:S05]  /*3770*/  BSYNC B1 ;  /* 0x0000000000017941 */ /* 0x000fea0003800000 */
.L_x_90:
        /* <DEDUP_REMOVED lines=9> */
.L_x_93:
[----:B------:R-:W-:Y:S05]  /*3810*/  BSYNC B1 ;  /* 0x0000000000017941 */ /* 0x000fea0003800000 */
.L_x_92:
        /* <DEDUP_REMOVED lines=10> */
.L_x_95:
[----:B------:R-:W-:Y:S05]  /*38c0*/  BSYNC B1 ;  /* 0x0000000000017941 */ /* 0x000fea0003800000 */
.L_x_94:
        /* <DEDUP_REMOVED lines=10> */
.L_x_97:
[----:B------:R-:W-:Y:S05]  /*3970*/  BSYNC B1 ;  /* 0x0000000000017941 */ /* 0x000fea0003800000 */
.L_x_96:
        /* <DEDUP_REMOVED lines=9> */
.L_x_99:
[----:B------:R-:W-:Y:S05]  /*3a10*/  BSYNC B1 ;  /* 0x0000000000017941 */ /* 0x000fea0003800000 */
.L_x_98:
        /* <DEDUP_REMOVED lines=9> */
.L_x_101:
[----:B------:R-:W-:Y:S05]  /*3ab0*/  BSYNC B1 ;  /* 0x0000000000017941 */ /* 0x000fea0003800000 */
.L_x_100:
        /* <DEDUP_REMOVED lines=10> */
.L_x_103:
[----:B------:R-:W-:Y:S05]  /*3b60*/  BSYNC B1 ;  /* 0x0000000000017941 */ /* 0x000fea0003800000 */
.L_x_102:
        /* <DEDUP_REMOVED lines=10> */
.L_x_105:
[----:B------:R-:W-:Y:S05]  /*3c10*/  BSYNC B1 ;  /* 0x0000000000017941 */ /* 0x000fea0003800000 */
.L_x_104:
        /* <DEDUP_REMOVED lines=9> */
.L_x_107:
[----:B------:R-:W-:Y:S05]  /*3cb0*/  BSYNC B1 ;  /* 0x0000000000017941 */ /* 0x000fea0003800000 */
.L_x_106:
        /* <DEDUP_REMOVED lines=9> */
.L_x_109:
[----:B------:R-:W-:Y:S05]  /*3d50*/  BSYNC B1 ;  /* 0x0000000000017941 */ /* 0x000fea0003800000 */
.L_x_108:
        /* <DEDUP_REMOVED lines=10> */
.L_x_111:
[----:B------:R-:W-:Y:S05]  /*3e00*/  BSYNC B1 ;  /* 0x0000000000017941 */ /* 0x000fea0003800000 */
.L_x_110:
        /* <DEDUP_REMOVED lines=10> */
.L_x_113:
[----:B------:R-:W-:Y:S05]  /*3eb0*/  BSYNC B1 ;  /* 0x0000000000017941 */ /* 0x000fea0003800000 */
.L_x_112:
        /* <DEDUP_REMOVED lines=9> */
.L_x_115:
[----:B------:R-:W-:Y:S05]  /*3f50*/  BSYNC B1 ;  /* 0x0000000000017941 */ /* 0x000fea0003800000 */
.L_x_114:
        /* <DEDUP_REMOVED lines=9> */
.L_x_117:
[----:B------:R-:W-:Y:S05]  /*3ff0*/  BSYNC B1 ;  /* 0x0000000000017941 */ /* 0x000fea0003800000 */
.L_x_116:
        /* <DEDUP_REMOVED lines=10> */
.L_x_119:
[----:B------:R-:W-:Y:S05]  /*40a0*/  BSYNC B1 ;  /* 0x0000000000017941 */ /* 0x000fea0003800000 */
.L_x_118:
        /* <DEDUP_REMOVED lines=10> */
.L_x_121:
[----:B------:R-:W-:Y:S05]  /*4150*/  BSYNC B1 ;  /* 0x0000000000017941 */ /* 0x000fea0003800000 */
.L_x_120:
        /* <DEDUP_REMOVED lines=9> */
.L_x_123:
[----:B------:R-:W-:Y:S05]  /*41f0*/  BSYNC B1 ;  /* 0x0000000000017941 */ /* 0x000fea0003800000 */
.L_x_122:
        /* <DEDUP_REMOVED lines=9> */
.L_x_125:
[----:B------:R-:W-:Y:S05]  /*4290*/  BSYNC B1 ;  /* 0x0000000000017941 */ /* 0x000fea0003800000 */
.L_x_124:
        /* <DEDUP_REMOVED lines=10> */
.L_x_127:
[----:B------:R-:W-:Y:S05]  /*4340*/  BSYNC B1 ;  /* 0x0000000000017941 */ /* 0x000fea0003800000 */
.L_x_126:
        /* <DEDUP_REMOVED lines=10> */
.L_x_129:
[----:B------:R-:W-:Y:S05]  /*43f0*/  BSYNC B1 ;  /* 0x0000000000017941 */ /* 0x000fea0003800000 */
.L_x_128:
        /* <DEDUP_REMOVED lines=9> */
.L_x_131:
[----:B------:R-:W-:Y:S05]  /*4490*/  BSYNC B1 ;  /* 0x0000000000017941 */ /* 0x000fea0003800000 */
.L_x_130:
        /* <DEDUP_REMOVED lines=9> */
.L_x_133:
[----:B------:R-:W-:Y:S05]  /*4530*/  BSYNC B1 ;  /* 0x0000000000017941 */ /* 0x000fea0003800000 */
.L_x_132:
        /* <DEDUP_REMOVED lines=10> */
.L_x_135:
[----:B------:R-:W-:Y:S05]  /*45e0*/  BSYNC B1 ;  /* 0x0000000000017941 */ /* 0x000fea0003800000 */
.L_x_134:
        /* <DEDUP_REMOVED lines=10> */
.L_x_137:
[----:B------:R-:W-:Y:S05]  /*4690*/  BSYNC B1 ;  /* 0x0000000000017941 */ /* 0x000fea0003800000 */
.L_x_136:
        /* <DEDUP_REMOVED lines=9> */
.L_x_139:
[----:B------:R-:W-:Y:S05]  /*4730*/  BSYNC B1 ;  /* 0x0000000000017941 */ /* 0x000fea0003800000 */
.L_x_138:
        /* <DEDUP_REMOVED lines=9> */
.L_x_141:
[----:B------:R-:W-:Y:S05]  /*47d0*/  BSYNC B1 ;  /* 0x0000000000017941 */ /* 0x000fea0003800000 */
.L_x_140:
        /* <DEDUP_REMOVED lines=10> */
.L_x_143:
[----:B------:R-:W-:Y:S05]  /*4880*/  BSYNC B1 ;  /* 0x0000000000017941 */ /* 0x000fea0003800000 */
.L_x_142:
        /* <DEDUP_REMOVED lines=10> */
.L_x_145:
[----:B------:R-:W-:Y:S05]  /*4930*/  BSYNC B1 ;  /* 0x0000000000017941 */ /* 0x000fea0003800000 */
.L_x_144:
        /* <DEDUP_REMOVED lines=9> */
.L_x_147:
[----:B------:R-:W-:Y:S05]  /*49d0*/  BSYNC B1 ;  /* 0x0000000000017941 */ /* 0x000fea0003800000 */
.L_x_146:
        /* <DEDUP_REMOVED lines=9> */
.L_x_149:
[----:B------:R-:W-:Y:S05]  /*4a70*/  BSYNC B1 ;  /* 0x0000000000017941 */ /* 0x000fea0003800000 */
.L_x_148:
        /* <DEDUP_REMOVED lines=10> */
.L_x_151:
[----:B------:R-:W-:Y:S05]  /*4b20*/  BSYNC B1 ;  /* 0x0000000000017941 */ /* 0x000fea0003800000 */
.L_x_150:
        /* <DEDUP_REMOVED lines=10> */
.L_x_153:
[----:B------:R-:W-:Y:S05]  /*4bd0*/  BSYNC B1 ;  /* 0x0000000000017941 */ /* 0x000fea0003800000 */
.L_x_152:
        /* <DEDUP_REMOVED lines=9> */
.L_x_155:
[----:B------:R-:W-:Y:S05]  /*4c70*/  BSYNC B1 ;  /* 0x0000000000017941 */ /* 0x000fea0003800000 */
.L_x_154:
        /* <DEDUP_REMOVED lines=9> */
.L_x_157:
[----:B------:R-:W-:Y:S05]  /*4d10*/  BSYNC B1 ;  /* 0x0000000000017941 */ /* 0x000fea0003800000 */
.L_x_156:
        /* <DEDUP_REMOVED lines=10> */
.L_x_159:
[----:B------:R-:W-:Y:S05]  /*4dc0*/  BSYNC B1 ;  /* 0x0000000000017941 */ /* 0x000fea0003800000 */
.L_x_158:
        /* <DEDUP_REMOVED lines=10> */
.L_x_161:
[----:B------:R-:W-:Y:S05]  /*4e70*/  BSYNC B1 ;  /* 0x0000000000017941 */ /* 0x000fea0003800000 */
.L_x_160:
        /* <DEDUP_REMOVED lines=9> */
.L_x_163:
[----:B------:R-:W-:Y:S05]  /*4f10*/  BSYNC B1 ;  /* 0x0000000000017941 */ /* 0x000fea0003800000 */
.L_x_162:
        /* <DEDUP_REMOVED lines=9> */
.L_x_165:
[----:B------:R-:W-:Y:S05]  /*4fb0*/  BSYNC B1 ;  /* 0x0000000000017941 */ /* 0x000fea0003800000 */
.L_x_164:
        /* <DEDUP_REMOVED lines=10> */
.L_x_167:
[----:B------:R-:W-:Y:S05]  /*5060*/  BSYNC B1 ;  /* 0x0000000000017941 */ /* 0x000fea0003800000 */
.L_x_166:
        /* <DEDUP_REMOVED lines=10> */
.L_x_169:
[----:B------:R-:W-:Y:S05]  /*5110*/  BSYNC B1 ;  /* 0x0000000000017941 */ /* 0x000fea0003800000 */
.L_x_168:
        /* <DEDUP_REMOVED lines=9> */
.L_x_171:
[----:B------:R-:W-:Y:S05]  /*51b0*/  BSYNC B1 ;  /* 0x0000000000017941 */ /* 0x000fea0003800000 */
.L_x_170:
        /* <DEDUP_REMOVED lines=9> */
.L_x_173:
[----:B------:R-:W-:Y:S05]  /*5250*/  BSYNC B1 ;  /* 0x0000000000017941 */ /* 0x000fea0003800000 */
.L_x_172:
        /* <DEDUP_REMOVED lines=10> */
.L_x_175:
[----:B------:R-:W-:Y:S05]  /*5300*/  BSYNC B1 ;  /* 0x0000000000017941 */ /* 0x000fea0003800000 */
.L_x_174:
        /* <DEDUP_REMOVED lines=10> */
.L_x_177:
[----:B------:R-:W-:Y:S05]  /*53b0*/  BSYNC B1 ;  /* 0x0000000000017941 */ /* 0x000fea0003800000 */
.L_x_176:
        /* <DEDUP_REMOVED lines=9> */
.L_x_179:
[----:B------:R-:W-:Y:S05]  /*5450*/  BSYNC B1 ;  /* 0x0000000000017941 */ /* 0x000fea0003800000 */
.L_x_178:
        /* <DEDUP_REMOVED lines=9> */
.L_x_181:
[----:B------:R-:W-:Y:S05]  /*54f0*/  BSYNC B1 ;  /* 0x0000000000017941 */ /* 0x000fea0003800000 */
.L_x_180:
        /* <DEDUP_REMOVED lines=10> */
.L_x_183:
[----:B------:R-:W-:Y:S05]  /*55a0*/  BSYNC B1 ;  /* 0x0000000000017941 */ /* 0x000fea0003800000 */
.L_x_182:
        /* <DEDUP_REMOVED lines=10> */
.L_x_185:
[----:B------:R-:W-:Y:S05]  /*5650*/  BSYNC B1 ;  /* 0x0000000000017941 */ /* 0x000fea0003800000 */
.L_x_184:
        /* <DEDUP_REMOVED lines=9> */
.L_x_187:
[----:B------:R-:W-:Y:S05]  /*56f0*/  BSYNC B1 ;  /* 0x0000000000017941 */ /* 0x000fea0003800000 */
.L_x_186:
        /* <DEDUP_REMOVED lines=9> */
.L_x_189:
[----:B------:R-:W-:Y:S05]  /*5790*/  BSYNC B1 ;  /* 0x0000000000017941 */ /* 0x000fea0003800000 */
.L_x_188:
        /* <DEDUP_REMOVED lines=10> */
.L_x_191:
[----:B------:R-:W-:Y:S05]  /*5840*/  BSYNC B1 ;  /* 0x0000000000017941 */ /* 0x000fea0003800000 */
.L_x_190:
        /* <DEDUP_REMOVED lines=10> */
.L_x_193:
[----:B------:R-:W-:Y:S05]  /*58f0*/  BSYNC B1 ;  /* 0x0000000000017941 */ /* 0x000fea0003800000 */
.L_x_192:
        /* <DEDUP_REMOVED lines=9> */
.L_x_195:
[----:B------:R-:W-:Y:S05]  /*5990*/  BSYNC B1 ;  /* 0x0000000000017941 */ /* 0x000fea0003800000 */
.L_x_194:
        /* <DEDUP_REMOVED lines=9> */
.L_x_197:
[----:B------:R-:W-:Y:S05]  /*5a30*/  BSYNC B1 ;  /* 0x0000000000017941 */ /* 0x000fea0003800000 */
.L_x_196:
        /* <DEDUP_REMOVED lines=10> */
.L_x_199:
[----:B------:R-:W-:Y:S05]  /*5ae0*/  BSYNC B1 ;  /* 0x0000000000017941 */ /* 0x000fea0003800000 */
.L_x_198:
        /* <DEDUP_REMOVED lines=10> */
.L_x_201:
[----:B------:R-:W-:Y:S05]  /*5b90*/  BSYNC B1 ;  /* 0x0000000000017941 */ /* 0x000fea0003800000 */
.L_x_200:
        /* <DEDUP_REMOVED lines=9> */
.L_x_203:
[----:B------:R-:W-:Y:S05]  /*5c30*/  BSYNC B1 ;  /* 0x0000000000017941 */ /* 0x000fea0003800000 */
.L_x_202:
        /* <DEDUP_REMOVED lines=9> */
.L_x_205:
[----:B------:R-:W-:Y:S05]  /*5cd0*/  BSYNC B1 ;  /* 0x0000000000017941 */ /* 0x000fea0003800000 */
.L_x_204:
        /* <DEDUP_REMOVED lines=10> */
.L_x_207:
[----:B------:R-:W-:Y:S05]  /*5d80*/  BSYNC B1 ;  /* 0x0000000000017941 */ /* 0x000fea0003800000 */
.L_x_206:
        /* <DEDUP_REMOVED lines=10> */
.L_x_209:
[----:B------:R-:W-:Y:S05]  /*5e30*/  BSYNC B1 ;  /* 0x0000000000017941 */ /* 0x000fea0003800000 */
.L_x_208:
        /* <DEDUP_REMOVED lines=9> */
.L_x_211:
[----:B------:R-:W-:Y:S05]  /*5ed0*/  BSYNC B1 ;  /* 0x0000000000017941 */ /* 0x000fea0003800000 */
.L_x_210:
        /* <DEDUP_REMOVED lines=9> */
.L_x_213:
[----:B------:R-:W-:Y:S05]  /*5f70*/  BSYNC B1 ;  /* 0x0000000000017941 */ /* 0x000fea0003800000 */
.L_x_212:
        /* <DEDUP_REMOVED lines=10> */
.L_x_215:
[----:B------:R-:W-:Y:S05]  /*6020*/  BSYNC B1 ;  /* 0x0000000000017941 */ /* 0x000fea0003800000 */
.L_x_214:
        /* <DEDUP_REMOVED lines=10> */
.L_x_217:
[----:B------:R-:W-:Y:S05]  /*60d0*/  BSYNC B1 ;  /* 0x0000000000017941 */ /* 0x000fea0003800000 */
.L_x_216:
        /* <DEDUP_REMOVED lines=9> */
.L_x_219:
[----:B------:R-:W-:Y:S05]  /*6170*/  BSYNC B1 ;  /* 0x0000000000017941 */ /* 0x000fea0003800000 */
.L_x_218:
        /* <DEDUP_REMOVED lines=9> */
.L_x_221:
[----:B------:R-:W-:Y:S05]  /*6210*/  BSYNC B1 ;  /* 0x0000000000017941 */ /* 0x000fea0003800000 */
.L_x_220:
        /* <DEDUP_REMOVED lines=10> */
.L_x_223:
[----:B------:R-:W-:Y:S05]  /*62c0*/  BSYNC B1 ;  /* 0x0000000000017941 */ /* 0x000fea0003800000 */
.L_x_222:
        /* <DEDUP_REMOVED lines=10> */
.L_x_225:
[----:B------:R-:W-:Y:S05]  /*6370*/  BSYNC B1 ;  /* 0x0000000000017941 */ /* 0x000fea0003800000 */
.L_x_224:
        /* <DEDUP_REMOVED lines=9> */
.L_x_227:
[----:B------:R-:W-:Y:S05]  /*6410*/  BSYNC B1 ;  /* 0x0000000000017941 */ /* 0x000fea0003800000 */
.L_x_226:
        /* <DEDUP_REMOVED lines=9> */
.L_x_229:
[----:B------:R-:W-:Y:S05]  /*64b0*/  BSYNC B1 ;  /* 0x0000000000017941 */ /* 0x000fea0003800000 */
.L_x_228:
        /* <DEDUP_REMOVED lines=10> */
.L_x_231:
[----:B------:R-:W-:Y:S05]  /*6560*/  BSYNC B1 ;  /* 0x0000000000017941 */ /* 0x000fea0003800000 */
.L_x_230:
        /* <DEDUP_REMOVED lines=10> */
.L_x_233:
[----:B------:R-:W-:Y:S05]  /*6610*/  BSYNC B1 ;  /* 0x0000000000017941 */ /* 0x000fea0003800000 */
.L_x_232:
        /* <DEDUP_REMOVED lines=9> */
.L_x_235:
[----:B------:R-:W-:Y:S05]  /*66b0*/  BSYNC B1 ;  /* 0x0000000000017941 */ /* 0x000fea0003800000 */
.L_x_234:
        /* <DEDUP_REMOVED lines=9> */
.L_x_237:
[----:B------:R-:W-:Y:S05]  /*6750*/  BSYNC B1 ;  /* 0x0000000000017941 */ /* 0x000fea0003800000 */
.L_x_236:
        /* <DEDUP_REMOVED lines=10> */
.L_x_239:
[----:B------:R-:W-:Y:S05]  /*6800*/  BSYNC B1 ;  /* 0x0000000000017941 */ /* 0x000fea0003800000 */
.L_x_238:
        /* <DEDUP_REMOVED lines=10> */
.L_x_241:
[----:B------:R-:W-:Y:S05]  /*68b0*/  BSYNC B1 ;  /* 0x0000000000017941 */ /* 0x000fea0003800000 */
.L_x_240:
        /* <DEDUP_REMOVED lines=9> */
.L_x_243:
[----:B------:R-:W-:Y:S05]  /*6950*/  BSYNC B1 ;  /* 0x0000000000017941 */ /* 0x000fea0003800000 */
.L_x_242:
        /* <DEDUP_REMOVED lines=9> */
.L_x_245:
[----:B------:R-:W-:Y:S05]  /*69f0*/  BSYNC B1 ;  /* 0x0000000000017941 */ /* 0x000fea0003800000 */
.L_x_244:
        /* <DEDUP_REMOVED lines=10> */
.L_x_247:
[----:B------:R-:W-:Y:S05]  /*6aa0*/  BSYNC B1 ;  /* 0x0000000000017941 */ /* 0x000fea0003800000 */
.L_x_246:
        /* <DEDUP_REMOVED lines=10> */
.L_x_249:
[----:B------:R-:W-:Y:S05]  /*6b50*/  BSYNC B1 ;  /* 0x0000000000017941 */ /* 0x000fea0003800000 */
.L_x_248:
        /* <DEDUP_REMOVED lines=9> */
.L_x_251:
[----:B------:R-:W-:Y:S05]  /*6bf0*/  BSYNC B1 ;  /* 0x0000000000017941 */ /* 0x000fea0003800000 */
.L_x_250:
        /* <DEDUP_REMOVED lines=9> */
.L_x_253:
[----:B------:R-:W-:Y:S05]  /*6c90*/  BSYNC B1 ;  /* 0x0000000000017941 */ /* 0x000fea0003800000 */
.L_x_252:
        /* <DEDUP_REMOVED lines=10> */
.L_x_255:
[----:B------:R-:W-:Y:S05]  /*6d40*/  BSYNC B1 ;  /* 0x0000000000017941 */ /* 0x000fea0003800000 */
.L_x_254:
        /* <DEDUP_REMOVED lines=10> */
.L_x_257:
[----:B------:R-:W-:Y:S05]  /*6df0*/  BSYNC B1 ;  /* 0x0000000000017941 */ /* 0x000fea0003800000 */
.L_x_256:
        /* <DEDUP_REMOVED lines=9> */
.L_x_259:
[----:B------:R-:W-:Y:S05]  /*6e90*/  BSYNC B1 ;  /* 0x0000000000017941 */ /* 0x000fea0003800000 */
.L_x_258:
        /* <DEDUP_REMOVED lines=9> */
.L_x_261:
[----:B------:R-:W-:Y:S05]  /*6f30*/  BSYNC B1 ;  /* 0x0000000000017941 */ /* 0x000fea0003800000 */
.L_x_260:
        /* <DEDUP_REMOVED lines=10> */
.L_x_263:
[----:B------:R-:W-:Y:S05]  /*6fe0*/  BSYNC B1 ;  /* 0x0000000000017941 */ /* 0x000fea0003800000 */
.L_x_262:
        /* <DEDUP_REMOVED lines=10> */
.L_x_265:
[----:B------:R-:W-:Y:S05]  /*7090*/  BSYNC B1 ;  /* 0x0000000000017941 */ /* 0x000fea0003800000 */
.L_x_264:
        /* <DEDUP_REMOVED lines=9> */
.L_x_267:
[----:B------:R-:W-:Y:S05]  /*7130*/  BSYNC B1 ;  /* 0x0000000000017941 */ /* 0x000fea0003800000 */
.L_x_266:
        /* <DEDUP_REMOVED lines=9> */
.L_x_269:
[----:B------:R-:W-:Y:S05]  /*71d0*/  BSYNC B1 ;  /* 0x0000000000017941 */ /* 0x000fea0003800000 */
.L_x_268:
        /* <DEDUP_REMOVED lines=10> */
.L_x_271:
[----:B------:R-:W-:Y:S05]  /*7280*/  BSYNC B1 ;  /* 0x0000000000017941 */ /* 0x000fea0003800000 */
.L_x_270:
        /* <DEDUP_REMOVED lines=10> */
.L_x_273:
[----:B------:R-:W-:Y:S05]  /*7330*/  BSYNC B1 ;  /* 0x0000000000017941 */ /* 0x000fea0003800000 */
.L_x_272:
        /* <DEDUP_REMOVED lines=9> */
.L_x_275:
[----:B------:R-:W-:Y:S05]  /*73d0*/  BSYNC B1 ;  /* 0x0000000000017941 */ /* 0x000fea0003800000 */
.L_x_274:
        /* <DEDUP_REMOVED lines=9> */
.L_x_277:
[----:B------:R-:W-:Y:S05]  /*7470*/  BSYNC B1 ;  /* 0x0000000000017941 */ /* 0x000fea0003800000 */
.L_x_276:
        /* <DEDUP_REMOVED lines=10> */
.L_x_279:
[----:B------:R-:W-:Y:S05]  /*7520*/  BSYNC B1 ;  /* 0x0000000000017941 */ /* 0x000fea0003800000 */
.L_x_278:
        /* <DEDUP_REMOVED lines=10> */
.L_x_281:
[----:B------:R-:W-:Y:S05]  /*75d0*/  BSYNC B1 ;  /* 0x0000000000017941 */ /* 0x000fea0003800000 */
.L_x_280:
[----:B-----5:R-:W-:Y:S01]  /*75e0*/  LOP3.LUT R3, R24, 0xffffe000, RZ, 0xc0, !PT ;  /* 0xffffe00018037812 */ /* 0x020fe200078ec0ff */
[----:B------:R-:W-:Y:S01]  /*75f0*/  BSSY B1, `(.L_x_282) ;  /* 0x0000008000017945 */ /* 0x000fe20003800000 */
[----:B------:R-:W-:-:S03]  /*7600*/  ISETP.GT.AND P1, PT, R0, 0x8, P1 ;  /* 0x000000080000780c */ /* 0x000fc60000f24270 */
[----:B01--4-:R-:W-:-:S04]  /*7610*/  FMUL R6, R3, R156 ;  /* 0x0000009c03067220 */ /* 0x013fc80000400000 */
[----:B------:R-:W-:-:S05]  /*7620*/  FFMA R149, R149, R155, R6 ;  /* 0x0000009b95957223 */ /* 0x000fca0000000006 */
[----:B------:R-:W-:-:S05]  /*7630*/  F2FP.TF32.F32.PACK_B R149, R149 ;  /* 0x00000095ff95723e */ /* 0x000fca00024050ff */
[----:B------:R0:W-:Y:S01]  /*7640*/  @P3 STG.E desc[UR36][R4.64+0x3e4], R149 ;  /* 0x0003e49504003986 */ /* 0x0001e2000c101924 */
[----:B------:R-:W-:Y:S05]  /*7650*/  @!P1 BRA `(.L_x_283) ;  /* 0x0000000000049947 */ /* 0x000fea0003800000 */
[----:B------:R1:W5:Y:S02]  /*7660*/  LDG.E.LTC128B R24, desc[UR36][R8.64+0x3e0] ;  /* 0x0003e02408187981 */ /* 0x000364000c1e1920 */
.L_x_283:
[----:B------:R-:W-:Y:S05]  /*7670*/  BSYNC B1 ;  /* 0x0000000000017941 */ /* 0x000fea0003800000 */
.L_x_282:
[----:B-----5:R-:W-:Y:S01]  /*7680*/  LOP3.LUT R3, R24, 0xffffe000, RZ, 0xc0, !PT ;  /* 0xffffe00018037812 */ /* 0x020fe200078ec0ff */
[----:B0-----:R-:W-:Y:S01]  /*7690*/  @P1 IMAD.MOV.U32 R4, RZ, RZ, R10 ;  /* 0x000000ffff041224 */ /* 0x001fe200078e000a */
[----:B------:R-:W-:Y:S01]  /*76a0*/  ISETP.GT.AND P0, PT, R0, 0x8, P0 ;  /* 0x000000080000780c */ /* 0x000fe20000704270 */
[----:B------:R-:W-:Y:S01]  /*76b0*/  @P1 IMAD.MOV.U32 R5, RZ, RZ, R11 ;  /* 0x000000ffff051224 */ /* 0x000fe200078e000b */
[----:B------:R-:W-:Y:S01]  /*76c0*/  BSSY B1, `(.L_x_284) ;  /* 0x0000007000017945 */ /* 0x000fe20003800000 */
[----:B------:R-:W-:-:S04]  /*76d0*/  FMUL R3, R3, R156 ;  /* 0x0000009c03037220 */ /* 0x000fc80000400000 */
[----:B------:R-:W-:-:S05]  /*76e0*/  FFMA R3, R150, R155, R3 ;  /* 0x0000009b96037223 */ /* 0x000fca0000000003 */
[----:B------:R-:W-:-:S05]  /*76f0*/  F2FP.TF32.F32.PACK_B R3, R3 ;  /* 0x00000003ff03723e */ /* 0x000fca00024050ff */
[----:B------:R0:W-:Y:S01]  /*7700*/  @P1 STG.E desc[UR36][R4.64+0x3e0], R3 ;  /* 0x0003e00304001986 */ /* 0x0001e2000c101924 */
[----:B------:R-:W-:Y:S05]  /*7710*/  @!P0 BRA `(.L_x_285) ;  /* 0x0000000000048947 */ /* 0x000fea0003800000 */
[----:B------:R4:W5:Y:S02]  /*7720*/  LDG.E.LTC128B R24, desc[UR36][R8.64+0x3e4] ;  /* 0x0003e42408187981 */ /* 0x000964000c1e1920 */
.L_x_285:
[----:B------:R-:W-:Y:S05]  /*7730*/  BSYNC B1 ;  /* 0x0000000000017941 */ /* 0x000fea0003800000 */
.L_x_284:
[----:B------:R-:W-:Y:S05]  /*7740*/  @!P0 BRA `(.L_x_286) ;  /* 0x0000002400308947 */ /* 0x000fea0003800000 */
[----:B0----5:R-:W-:-:S05]  /*7750*/  LOP3.LUT R3, R24, 0xffffe000, RZ, 0xc0, !PT ;  /* 0xffffe00018037812 */ /* 0x021fca00078ec0ff */
[----:B------:R-:W-:-:S04]  /*7760*/  FMUL R0, R3, R156 ;  /* 0x0000009c03007220 */ /* 0x000fc80000400000 */
[----:B------:R-:W-:-:S05]  /*7770*/  FFMA R151, R151, R155, R0 ;  /* 0x0000009b97977223 */ /* 0x000fca0000000000 */
[----:B------:R-:W-:-:S05]  /*7780*/  F2FP.TF32.F32.PACK_B R151, R151 ;  /* 0x00000097ff97723e */ /* 0x000fca00024050ff */
[----:B------:R0:W-:Y:S01]  /*7790*/  STG.E desc[UR36][R10.64+0x3e4], R151 ;  /* 0x0003e4970a007986 */ /* 0x0001e2000c101924 */
[----:B------:R-:W-:Y:S05]  /*77a0*/  BRA `(.L_x_286) ;  /* 0x0000002400187947 */ /* 0x000fea0003800000 */
.L_x_33:
[----:B------:R-:W-:Y:S01]  /*77b0*/  ISETP.GT.AND P3, PT, R3, 0x1, PT ;  /* 0x000000010300780c */ /* 0x000fe20003f64270 */
[----:B------:R-:W-:Y:S01]  /*77c0*/  ULDC.64 UR4, c[0x0][0x5c0] ;  /* 0x0001700000047ab9 */ /* 0x000fe20000000a00 */
[-C--:B------:R-:W-:Y:S01]  /*77d0*/  FMUL R9, R24, R155.reuse ;  /* 0x0000009b18097220 */ /* 0x080fe20000400000 */
[----:B------:R-:W-:Y:S01]  /*77e0*/  LEA R4, P4, R162, UR4, 0x2 ;  /* 0x00000004a2047c11 */ /* 0x000fe2000f8810ff */
[-C--:B------:R-:W-:Y:S01]  /*77f0*/  FMUL R25, R25, R155.reuse ;  /* 0x0000009b19197220 */ /* 0x080fe20000400000 */
[----:B------:R-:W-:Y:S01]  /*7800*/  ISETP.GT.AND P0, PT, R0, RZ, P3 ;  /* 0x000000ff0000720c */ /* 0x000fe20001f04270 */
[-C--:B------:R-:W-:Y:S01]  /*7810*/  FMUL R27, R27, R155.reuse ;  /* 0x0000009b1b1b7220 */ /* 0x080fe20000400000 */
[----:B------:R-:W-:Y:S01]  /*7820*/  LEA.HI.X R5, R162, UR5, R173, 0x2, P4 ;  /* 0x00000005a2057c11 */ /* 0x000fe2000a0f14ad */
[----:B------:R-:W-:Y:S01]  /*7830*/  FMUL R29, R29, R155 ;  /* 0x0000009b1d1d7220 */ /* 0x000fe20000400000 */
[----:B------:R-:W-:Y:S01]  /*7840*/  F2FP.TF32.F32.PACK_B R9, R9 ;  /* 0x00000009ff09723e */ /* 0x000fe200024050ff */
[----:B------:R-:W-:Y:S01]  /*7850*/  FMUL R31, R31, R155 ;  /* 0x0000009b1f1f7220 */ /* 0x000fe20000400000 */
[----:B------:R-:W-:Y:S01]  /*7860*/  F2FP.TF32.F32.PACK_B R25, R25 ;  /* 0x00000019ff19723e */ /* 0x000fe200024050ff */
[-C--:B------:R-:W-:Y:S01]  /*7870*/  FMUL R13, R32, R155.reuse ;  /* 0x0000009b200d7220 */ /* 0x080fe20000400000 */
[C---:B------:R-:W-:Y:S01]  /*7880*/  SHF.L.U64.HI R7, R10.reuse, 0x5, R11 ;  /* 0x000000050a077819 */ /* 0x040fe2000001020b */
[----:B------:R0:W-:Y:S01]  /*7890*/  @P2 STG.E desc[UR36][R4.64], R9 ;  /* 0x0000000904002986 */ /* 0x0001e2000c101924 */
[----:B------:R-:W-:Y:S01]  /*78a0*/  LEA R6, P4, R10, R4, 0x5 ;  /* 0x000000040a067211 */ /* 0x000fe200078828ff */
[-C--:B------:R-:W-:Y:S01]  /*78b0*/  FMUL R11, R26, R155.reuse ;  /* 0x0000009b1a0b7220 */ /* 0x080fe20000400000 */
[C---:B------:R-:W-:Y:S01]  /*78c0*/  ISETP.GT.AND P1, PT, R0.reuse, 0x8, P1 ;  /* 0x000000080000780c */ /* 0x040fe20000f24270 */
[----:B------:R-:W-:Y:S01]  /*78d0*/  @P0 STG.E desc[UR36][R4.64+0x4], R25 ;  /* 0x0000041904000986 */ /* 0x000fe2000c101924 */
[----:B------:R-:W-:Y:S01]  /*78e0*/  ISETP.GT.AND P2, PT, R3, 0x8, PT ;  /* 0x000000080300780c */ /* 0x000fe20003f44270 */
[----:B------:R-:W-:Y:S01]  /*78f0*/  IMAD.X R7, R7, 0x1, R5, P4 ;  /* 0x0000000107077824 */ /* 0x000fe200020e0605 */
[C---:B------:R-:W-:Y:S01]  /*7900*/  ISETP.GT.AND P3, PT, R0.reuse, 0x8, P3 ;  /* 0x000000080000780c */ /* 0x040fe20001f64270 */
[-C--:B------:R-:W-:Y:S01]  /*7910*/  FMUL R33, R33, R155.reuse ;  /* 0x0000009b21217220 */ /* 0x080fe20000400000 */
[----:B------:R-:W-:Y:S01]  /*7920*/  ISETP.GT.AND P0, PT, R3, 0x9, PT ;  /* 0x000000090300780c */ /* 0x000fe20003f04270 */
[-C--:B------:R-:W-:Y:S01]  /*7930*/  FMUL R35, R35, R155.reuse ;  /* 0x0000009b23237220 */ /* 0x080fe20000400000 */
[----:B------:R-:W-:Y:S01]  /*7940*/  ISETP.GT.AND P5, PT, R0, RZ, P2 ;  /* 0x000000ff0000720c */ /* 0x000fe200017a4270 */
[-C--:B0-----:R-:W-:Y:S01]  /*7950*/  FMUL R9, R28, R155.reuse ;  /* 0x0000009b1c097220 */ /* 0x081fe20000400000 */
[C---:B------:R-:W-:Y:S01]  /*7960*/  ISETP.GT.AND P4, PT, R0.reuse, RZ, P0 ;  /* 0x000000ff0000720c */ /* 0x040fe20000784270 */
[----:B------:R-:W-:Y:S01]  /*7970*/  FMUL R37, R37, R155 ;  /* 0x0000009b25257220 */ /* 0x000fe20000400000 */
[----:B------:R-:W-:Y:S01]  /*7980*/  F2FP.TF32.F32.PACK_B R11, R11 ;  /* 0x0000000bff0b723e */ /* 0x000fe200024050ff */
[----:B------:R-:W-:Y:S01]  /*7990*/  FMUL R39, R39, R155 ;  /* 0x0000009b27277220 */ /* 0x000fe20000400000 */
[----:B------:R-:W-:Y:S01]  /*79a0*/  F2FP.TF32.F32.PACK_B R27, R27 ;  /* 0x0000001bff1b723e */ /* 0x000fe200024050ff */
[----:B------:R-:W-:Y:S01]  /*79b0*/  FMUL R41, R41, R155 ;  /* 0x0000009b29297220 */ /* 0x000fe20000400000 */
[----:B------:R-:W-:Y:S01]  /*79c0*/  F2FP.TF32.F32.PACK_B R9, R9 ;  /* 0x00000009ff09723e */ /* 0x000fe200024050ff */
[----:B------:R0:W-:Y:S01]  /*79d0*/  @P1 STG.E desc[UR36][R6.64], R11 ;  /* 0x0000000b06001986 */ /* 0x0001e2000c101924 */
[----:B------:R-:W-:Y:S01]  /*79e0*/  F2FP.TF32.F32.PACK_B R29, R29 ;  /* 0x0000001dff1d723e */ /* 0x000fe200024050ff */
[-C--:B------:R-:W-:Y:S01]  /*79f0*/  FMUL R43, R43, R155.reuse ;  /* 0x0000009b2b2b7220 */ /* 0x080fe20000400000 */
[C---:B------:R-:W-:Y:S01]  /*7a00*/  ISETP.GT.AND P1, PT, R3.reuse, 0x10, PT ;  /* 0x000000100300780c */ /* 0x040fe20003f24270 */
[----:B------:R-:W-:Y:S01]  /*7a10*/  @P3 STG.E desc[UR36][R6.64+0x4], R27 ;  /* 0x0000041b06003986 */ /* 0x000fe2000c101924 */
[----:B------:R-:W-:Y:S01]  /*7a20*/  ISETP.GT.AND P3, PT, R3, 0x11, PT ;  /* 0x000000110300780c */ /* 0x000fe20003f64270 */
[-C--:B------:R-:W-:Y:S01]  /*7a30*/  FMUL R45, R45, R155.reuse ;  /* 0x0000009b2d2d7220 */ /* 0x080fe20000400000 */
[C---:B------:R-:W-:Y:S01]  /*7a40*/  ISETP.GT.AND P2, PT, R0.reuse, 0x8, P2 ;  /* 0x000000080000780c */ /* 0x040fe20001744270 */
[----:B------:R1:W-:Y:S01]  /*7a50*/  @P5 STG.E desc[UR36][R4.64+0x20], R9 ;  /* 0x0000200904005986 */ /* 0x0003e2000c101924 */
[C---:B------:R-:W-:Y:S01]  /*7a60*/  ISETP.GT.AND P0, PT, R0.reuse, 0x8, P0 ;  /* 0x000000080000780c */ /* 0x040fe20000704270 */
[-C--:B------:R-:W-:Y:S01]  /*7a70*/  FMUL R47, R47, R155.reuse ;  /* 0x0000009b2f2f7220 */ /* 0x080fe20000400000 */
[----:B------:R-:W-:Y:S01]  /*7a80*/  ISETP.GT.AND P5, PT, R0, RZ, P1 ;  /* 0x000000ff0000720c */ /* 0x000fe20000fa4270 */
[----:B------:R-:W-:Y:S01]  /*7a90*/  @P4 STG.E desc[UR36][R4.64+0x24], R29 ;  /* 0x0000241d04004986 */ /* 0x000fe2000c101924 */
[-C--:B0-----:R-:W-:Y:S01]  /*7aa0*/  FMUL R11, R30, R155.reuse ;  /* 0x0000009b1e0b7220 */ /* 0x081fe20000400000 */
[----:B------:R-:W-:Y:S01]  /*7ab0*/  ISETP.GT.AND P4, PT, R0, RZ, P3 ;  /* 0x000000ff0000720c */ /* 0x000fe20001f84270 */
[----:B------:R-:W-:Y:S01]  /*7ac0*/  FMUL R49, R49, R155 ;  /* 0x0000009b31317220 */ /* 0x000fe20000400000 */
[----:B------:R-:W-:Y:S01]  /*7ad0*/  F2FP.TF32.F32.PACK_B R31, R31 ;  /* 0x0000001fff1f723e */ /* 0x000fe200024050ff */
[----:B------:R-:W-:Y:S01]  /*7ae0*/  FMUL R51, R51, R155 ;  /* 0x0000009b33337220 */ /* 0x000fe20000400000 */
[----:B------:R-:W-:Y:S01]  /*7af0*/  F2FP.TF32.F32.PACK_B R11, R11 ;  /* 0x0000000bff0b723e */ /* 0x000fe200024050ff */
[----:B------:R-:W-:Y:S01]  /*7b00*/  FMUL R53, R53, R155 ;  /* 0x0000009b35357220 */ /* 0x000fe20000400000 */
[----:B------:R-:W-:Y:S01]  /*7b10*/  F2FP.TF32.F32.PACK_B R13, R13 ;  /* 0x0000000dff0d723e */ /* 0x000fe200024050ff */
[----:B-1----:R-:W-:Y:S01]  /*7b20*/  FMUL R9, R34, R155 ;  /* 0x0000009b22097220 */ /* 0x002fe20000400000 */
[----:B------:R-:W-:Y:S01]  /*7b30*/  F2FP.TF32.F32.PACK_B R33, R33 ;  /* 0x00000021ff21723e */ /* 0x000fe200024050ff */
[----:B------:R0:W-:Y:S01]  /*7b40*/  @P2 STG.E desc[UR36][R6.64+0x20], R11 ;  /* 0x0000200b06002986 */ /* 0x0001e2000c101924 */
[C---:B------:R-:W-:Y:S01]  /*7b50*/  ISETP.GT.AND P1, PT, R0.reuse, 0x8, P1 ;  /* 0x000000080000780c */ /* 0x040fe20000f24270 */
[-C--:B------:R-:W-:Y:S01]  /*7b60*/  FMUL R55, R55, R155.reuse ;  /* 0x0000009b37377220 */ /* 0x080fe20000400000 */
[C---:B------:R-:W-:Y:S01]  /*7b70*/  ISETP.GT.AND P2, PT, R3.reuse, 0x19, PT ;  /* 0x000000190300780c */ /* 0x040fe20003f44270 */
[----:B------:R-:W-:Y:S01]  /*7b80*/  @P0 STG.E desc[UR36][R6.64+0x24], R31 ;  /* 0x0000241f06000986 */ /* 0x000fe2000c101924 */
[----:B------:R-:W-:Y:S01]  /*7b90*/  ISETP.GT.AND P0, PT, R3, 0x18, PT ;  /* 0x000000180300780c */ /* 0x000fe20003f04270 */
[----:B------:R-:W-:Y:S01]  /*7ba0*/  FMUL R57, R57, R155 ;  /* 0x0000009b39397220 */ /* 0x000fe20000400000 */
[----:B------:R-:W-:Y:S01]  /*7bb0*/  F2FP.TF32.F32.PACK_B R9, R9 ;  /* 0x00000009ff09723e */ /* 0x000fe200024050ff */
[----:B------:R1:W-:Y:S01]  /*7bc0*/  @P5 STG.E desc[UR36][R4.64+0x40], R13 ;  /* 0x0000400d04005986 */ /* 0x0003e2000c101924 */
[C---:B------:R-:W-:Y:S01]  /*7bd0*/  ISETP.GT.AND P5, PT, R0.reuse, RZ, P0 ;  /* 0x000000ff0000720c */ /* 0x040fe200007a4270 */
[----:B------:R-:W-:Y:S01]  /*7be0*/  FMUL R59, R59, R155 ;  /* 0x0000009b3b3b7220 */ /* 0x000fe20000400000 */
[----:B------:R-:W-:Y:S01]  /*7bf0*/  F2FP.TF32.F32.PACK_B R35, R35 ;  /* 0x00000023ff23723e */ /* 0x000fe200024050ff */
[----:B------:R-:W-:Y:S01]  /*7c00*/  @P4 STG.E desc[UR36][R4.64+0x44], R33 ;  /* 0x0000442104004986 */ /* 0x000fe2000c101924 */
[----:B------:R-:W-:Y:S01]  /*7c10*/  ISETP.GT.AND P4, PT, R0, 0x8, P3 ;  /* 0x000000080000780c */ /* 0x000fe20001f84270 */
[----:B0-----:R-:W-:Y:S01]  /*7c20*/  FMUL R11, R36, R155 ;  /* 0x0000009b240b7220 */ /* 0x001fe20000400000 */
[----:B------:R-:W-:Y:S01]  /*7c30*/  ISETP.GT.AND P3, PT, R0, RZ, P2 ;  /* 0x000000ff0000720c */ /* 0x000fe20001764270 */
[----:B------:R0:W-:Y:S01]  /*7c40*/  @P1 STG.E desc[UR36][R6.64+0x40], R9 ;  /* 0x0000400906001986 */ /* 0x0001e2000c101924 */
[----:B------:R-:W-:Y:S01]  /*7c50*/  F2FP.TF32.F32.PACK_B R37, R37 ;  /* 0x00000025ff25723e */ /* 0x000fe200024050ff */
[----:B------:R-:W-:Y:S01]  /*7c60*/  FMUL R61, R61, R155 ;  /* 0x0000009b3d3d7220 */ /* 0x000fe20000400000 */
[----:B------:R-:W-:Y:S01]  /*7c70*/  F2FP.TF32.F32.PACK_B R11, R11 ;  /* 0x0000000bff0b723e */ /* 0x000fe200024050ff */
[-C--:B-1----:R-:W-:Y:S01]  /*7c80*/  FMUL R13, R40, R155.reuse ;  /* 0x0000009b280d7220 */ /* 0x082fe20000400000 */
[----:B------:R-:W-:Y:S01]  /*7c90*/  ISETP.GT.AND P1, PT, R3, 0x20, PT ;  /* 0x000000200300780c */ /* 0x000fe20003f24270 */
[-C--:B------:R-:W-:Y:S01]  /*7ca0*/  FMUL R63, R63, R155.reuse ;  /* 0x0000009b3f3f7220 */ /* 0x080fe20000400000 */
[C---:B------:R-:W-:Y:S01]  /*7cb0*/  ISETP.GT.AND P0, PT, R0.reuse, 0x8, P0 ;  /* 0x000000080000780c */ /* 0x040fe20000704270 */
[----:B------:R-:W-:Y:S01]  /*7cc0*/  FMUL R65, R65, R155 ;  /* 0x0000009b41417220 */ /* 0x000fe20000400000 */
[----:B------:R-:W-:Y:S01]  /*7cd0*/  F2FP.TF32.F32.PACK_B R39, R39 ;  /* 0x00000027ff27723e */ /* 0x000fe200024050ff */
[----:B------:R-:W-:Y:S01]  /*7ce0*/  @P4 STG.E desc[UR36][R6.64+0x44], R35 ;  /* 0x0000442306004986 */ /* 0x000fe2000c101924 */
[----:B------:R-:W-:Y:S01]  /*7cf0*/  ISETP.GT.AND P4, PT, R0, 0x8, P2 ;  /* 0x000000080000780c */ /* 0x000fe20001784270 */
[-C--:B0-----:R-:W-:Y:S01]  /*7d00*/  FMUL R9, R38, R155.reuse ;  /* 0x0000009b26097220 */ /* 0x081fe20000400000 */
[----:B------:R-:W-:Y:S01]  /*7d10*/  ISETP.GT.AND P2, PT, R3, 0x21, PT ;  /* 0x000000210300780c */ /* 0x000fe20003f44270 */
[----:B------:R0:W-:Y:S01]  /*7d20*/  @P5 STG.E desc[UR36][R4.64+0x60], R11 ;  /* 0x0000600b04005986 */ /* 0x0001e2000c101924 */
[C---:B------:R-:W-:Y:S01]  /*7d30*/  ISETP.GT.AND P5, PT, R0.reuse, RZ, P1 ;  /* 0x000000ff0000720c */ /* 0x040fe20000fa4270 */
[----:B------:R-:W-:Y:S01]  /*7d40*/  FMUL R67, R67, R155 ;  /* 0x0000009b43437220 */ /* 0x000fe20000400000 */
[----:B------:R-:W-:Y:S01]  /*7d50*/  F2FP.TF32.F32.PACK_B R9, R9 ;  /* 0x00000009ff09723e */ /* 0x000fe200024050ff */
[----:B------:R-:W-:Y:S01]  /*7d60*/  @P3 STG.E desc[UR36][R4.64+0x64], R37 ;  /* 0x0000642504003986 */ /* 0x000fe2000c101924 */
[C---:B------:R-:W-:Y:S01]  /*7d70*/  ISETP.GT.AND P3, PT, R0.reuse, RZ, P2 ;  /* 0x000000ff0000720c */ /* 0x040fe20001764270 */
[----:B------:R-:W-:Y:S01]  /*7d80*/  FMUL R69, R69, R155 ;  /* 0x0000009b45457220 */ /* 0x000fe20000400000 */
[----:B------:R-:W-:Y:S01]  /*7d90*/  F2FP.TF32.F32.PACK_B R13, R13 ;  /* 0x0000000dff0d723e */ /* 0x000fe200024050ff */
[----:B------:R1:W-:Y:S01]  /*7da0*/  @P0 STG.E desc[UR36][R6.64+0x60], R9 ;  /* 0x0000600906000986 */ /* 0x0003e2000c101924 */
[----:B------:R-:W-:Y:S01]  /*7db0*/  F2FP.TF32.F32.PACK_B R41, R41 ;  /* 0x00000029ff29723e */ /* 0x000fe200024050ff */
[-C--:B------:R-:W-:Y:S01]  /*7dc0*/  FMUL R71, R71, R155.reuse ;  /* 0x0000009b47477220 */ /* 0x080fe20000400000 */
[C---:B------:R-:W-:Y:S01]  /*7dd0*/  ISETP.GT.AND P0, PT, R3.reuse, 0x28, PT ;  /* 0x000000280300780c */ /* 0x040fe20003f04270 */
[----:B------:R-:W-:Y:S01]  /*7de0*/  @P4 STG.E desc[UR36][R6.64+0x64], R39 ;  /* 0x0000642706004986 */ /* 0x000fe2000c101924 */
[----:B------:R-:W-:Y:S01]  /*7df0*/  ISETP.GT.AND P1, PT, R0, 0x8, P1 ;  /* 0x000000080000780c */ /* 0x000fe20000f24270 */
[-C--:B0-----:R-:W-:Y:S01]  /*7e00*/  FMUL R11, R44, R155.reuse ;  /* 0x0000009b2c0b7220 */ /* 0x081fe20000400000 */
[C---:B------:R-:W-:Y:S01]  /*7e10*/  ISETP.GT.AND P4, PT, R0.reuse, 0x8, P2 ;  /* 0x000000080000780c */ /* 0x040fe20001784270 */
[----:B------:R0:W-:Y:S01]  /*7e20*/  @P5 STG.E desc[UR36][R4.64+0x80], R13 ;  /* 0x0000800d04005986 */ /* 0x0001e2000c101924 */
[----:B------:R-:W-:Y:S01]  /*7e30*/  ISETP.GT.AND P2, PT, R3, 0x29, PT ;  /* 0x000000290300780c */ /* 0x000fe20003f44270 */
[-C--:B------:R-:W-:Y:S01]  /*7e40*/  FMUL R73, R73, R155.reuse ;  /* 0x0000009b49497220 */ /* 0x080fe20000400000 */
[----:B------:R-:W-:Y:S01]  /*7e50*/  ISETP.GT.AND P5, PT, R0, RZ, P0 ;  /* 0x000000ff0000720c */ /* 0x000fe200007a4270 */
[-C--:B-1----:R-:W-:Y:S01]  /*7e60*/  FMUL R9, R42, R155.reuse ;  /* 0x0000009b2a097220 */ /* 0x082fe20000400000 */
[----:B------:R-:W-:Y:S01]  /*7e70*/  @P3 STG.E desc[UR36][R4.64+0x84], R41 ;  /* 0x0000842904003986 */ /* 0x000fe2000c101924 */
[----:B------:R-:W-:Y:S01]  /*7e80*/  ISETP.GT.AND P3, PT, R0, RZ, P2 ;  /* 0x000000ff0000720c */ /* 0x000fe20001764270 */
[----:B------:R-:W-:Y:S01]  /*7e90*/  FMUL R75, R75, R155 ;  /* 0x0000009b4b4b7220 */ /* 0x000fe20000400000 */
[----:B------:R-:W-:Y:S01]  /*7ea0*/  F2FP.TF32.F32.PACK_B R43, R43 ;  /* 0x0000002bff2b723e */ /* 0x000fe200024050ff */
[----:B------:R-:W-:Y:S01]  /*7eb0*/  FMUL R77, R77, R155 ;  /* 0x0000009b4d4d7220 */ /* 0x000fe20000400000 */
[----:B------:R-:W-:Y:S01]  /*7ec0*/  F2FP.TF32.F32.PACK_B R9, R9 ;  /* 0x00000009ff09723e */ /* 0x000fe200024050ff */
[----:B------:R-:W-:Y:S01]  /*7ed0*/  FMUL R79, R79, R155 ;  /* 0x0000009b4f4f7220 */ /* 0x000fe20000400000 */
[----:B------:R-:W-:Y:S01]  /*7ee0*/  F2FP.TF32.F32.PACK_B R11, R11 ;  /* 0x0000000bff0b723e */ /* 0x000fe200024050ff */
[----:B0-----:R-:W-:Y:S01]  /*7ef0*/  FMUL R13, R48, R155 ;  /* 0x0000009b300d7220 */ /* 0x001fe20000400000 */
[----:B------:R-:W-:Y:S01]  /*7f00*/  F2FP.TF32.F32.PACK_B R45, R45 ;  /* 0x0000002dff2d723e */ /* 0x000fe200024050ff */
[----:B------:R0:W-:Y:S01]  /*7f10*/  @P1 STG.E desc[UR36][R6.64+0x80], R9 ;  /* 0x0000800906001986 */ /* 0x0001e2000c101924 */
[----:B------:R-:W-:Y:S01]  /*7f20*/  ISETP.GT.AND P1, PT, R3, 0x30, PT ;  /* 0x000000300300780c */ /* 0x000fe20003f24270 */
[-C--:B------:R-:W-:Y:S01]  /*7f30*/  FMUL R81, R81, R155.reuse ;  /* 0x0000009b51517220 */ /* 0x080fe20000400000 */
[C---:B------:R-:W-:Y:S01]  /*7f40*/  ISETP.GT.AND P0, PT, R0.reuse, 0x8, P0 ;  /* 0x000000080000780c */ /* 0x040fe20000704270 */
[----:B------:R-:W-:Y:S01]  /*7f50*/  @P4 STG.E desc[UR36][R6.64+0x84], R43 ;  /* 0x0000842b06004986 */ /* 0x000fe2000c101924 */
[C---:B------:R-:W-:Y:S01]  /*7f60*/  ISETP.GT.AND P4, PT, R0.reuse, 0x8, P2 ;  /* 0x000000080000780c */ /* 0x040fe20001784270 */
[-C--:B------:R-:W-:Y:S01]  /*7f70*/  FMUL R83, R83, R155.reuse ;  /* 0x0000009b53537220 */ /* 0x080fe20000400000 */
[----:B------:R-:W-:Y:S01]  /*7f80*/  ISETP.GT.AND P2, PT, R3, 0x31, PT ;  /* 0x000000310300780c */ /* 0x000fe20003f44270 */
[----:B------:R1:W-:Y:S01]  /*7f90*/  @P5 STG.E desc[UR36][R4.64+0xa0], R11 ;  /* 0x0000a00b04005986 */ /* 0x0003e2000c101924 */
[----:B------:R-:W-:Y:S01]  /*7fa0*/  ISETP.GT.AND P5, PT, R0, RZ, P1 ;  /* 0x000000ff0000720c */ /* 0x000fe20000fa4270 */
[----:B------:R-:W-:Y:S01]  /*7fb0*/  FMUL R85, R85, R155 ;  /* 0x0000009b55557220 */ /* 0x000fe20000400000 */
[----:B------:R-:W-:Y:S01]  /*7fc0*/  F2FP.TF32.F32.PACK_B R47, R47 ;  /* 0x0000002fff2f723e */ /* 0x000fe200024050ff */
[-C--:B0-----:R-:W-:Y:S01]  /*7fd0*/  FMUL R9, R46, R155.reuse ;  /* 0x0000009b2e097220 */ /* 0x081fe20000400000 */
        /* <DEDUP_REMOVED lines=8> */
[-C--:B-1----:R-:W-:Y:S01]  /*8060*/  FMUL R11, R52, R155.reuse ;  /* 0x0000009b340b7220 */ /* 0x082fe20000400000 */
[C---:B------:R-:W-:Y:S01]  /*8070*/  ISETP.GT.AND P1, PT, R0.reuse, 0x8, P1 ;  /* 0x000000080000780c */ /* 0x040fe20000f24270 */
[----:B------:R0:W-:Y:S01]  /*8080*/  @P0 STG.E desc[UR36][R6.64+0xa0], R9 ;  /* 0x0000a00906000986 */ /* 0x0001e2000c101924 */
[----:B------:R-:W-:Y:S01]  /*8090*/  ISETP.GT.AND P0, PT, R3, 0x38, PT ;  /* 0x000000380300780c */ /* 0x000fe20003f04270 */
[----:B------:R-:W-:Y:S01]  /*80a0*/  FMUL R93, R93, R155 ;  /* 0x0000009b5d5d7220 */ /* 0x000fe20000400000 */
[----:B------:R-:W-:Y:S01]  /*80b0*/  F2FP.TF32.F32.PACK_B R51, R51 ;  /* 0x00000033ff33723e */ /* 0x000fe200024050ff */
        /* <DEDUP_REMOVED lines=10> */
[C---:B------:R-:W-:Y:S01]  /*8160*/  ISETP.GT.AND P3, PT, R0.reuse, RZ, P2 ;  /* 0x000000ff0000720c */ /* 0x040fe20001764270 */
[----:B------:R-:W-:Y:S01]  /*8170*/  FMUL R99, R99, R155 ;  /* 0x0000009b63637220 */ /* 0x000fe20000400000 */
[----:B------:R-:W-:Y:S01]  /*8180*/  F2FP.TF32.F32.PACK_B R53, R53 ;  /* 0x00000035ff35723e */ /* 0x000fe200024050ff */
[----:B------:R-:W-:Y:S01]  /*8190*/  FMUL R101, R101, R155 ;  /* 0x0000009b65657220 */ /* 0x000fe20000400000 */
[----:B------:R-:W-:Y:S01]  /*81a0*/  F2FP.TF32.F32.PACK_B R9, R9 ;  /* 0x00000009ff09723e */ /* 0x000fe200024050ff */
[-C--:B------:R-:W-:Y:S01]  /*81b0*/  FMUL R103, R103, R155.reuse ;  /* 0x0000009b67677220 */ /* 0x080fe20000400000 */
[----:B------:R-:W-:Y:S01]  /*81c0*/  ISETP.GT.AND P0, PT, R0, 0x8, P0 ;  /* 0x000000080000780c */ /* 0x000fe20000704270 */
[----:B-1----:R-:W-:Y:S01]  /*81d0*/  FMUL R13, R56, R155 ;  /* 0x0000009b380d7220 */ /* 0x002fe20000400000 */
[----:B------:R-:W-:Y:S01]  /*81e0*/  F2FP.TF32.F32.PACK_B R55, R55 ;  /* 0x00000037ff37723e */ /* 0x000fe200024050ff */
        /* <DEDUP_REMOVED lines=15> */
[-C--:B------:R-:W-:Y:S01]  /*82e0*/  FMUL R111, R111, R155.reuse ;  /* 0x0000009b6f6f7220 */ /* 0x080fe20000400000 */
[----:B------:R-:W-:Y:S01]  /*82f0*/  ISETP.GT.AND P1, PT, R0, 0x8, P1 ;  /* 0x000000080000780c */ /* 0x000fe20000f24270 */
[----:B------:R-:W-:Y:S01]  /*8300*/  FMUL R113, R113, R155 ;  /* 0x0000009b71717220 */ /* 0x000fe20000400000 */
[----:B------:R-:W-:Y:S01]  /*8310*/  F2FP.TF32.F32.PACK_B R9, R9 ;  /* 0x00000009ff09723e */ /* 0x000fe200024050ff */
[-C--:B------:R-:W-:Y:S01]  /*8320*/  FMUL R115, R115, R155.reuse ;  /* 0x0000009b73737220 */ /* 0x080fe20000400000 */
[----:B-1----:R-:W-:Y:S01]  /*8330*/  FMUL R11, R60, R155 ;  /* 0x0000009b3c0b7220 */ /* 0x002fe20000400000 */
[----:B------:R-:W-:Y:S01]  /*8340*/  F2FP.TF32.F32.PACK_B R59, R59 ;  /* 0x0000003bff3b723e */ /* 0x000fe200024050ff */
[-C--:B------:R-:W-:Y:S01]  /*8350*/  FMUL R117, R117, R155.reuse ;  /* 0x0000009b75757220 */ /* 0x080fe20000400000 */
        /* <DEDUP_REMOVED lines=58> */
[----:B0-----:R-:W-:Y:S01]  /*8700*/  FMUL R9, R66, R155 ;  /* 0x0000009b42097220 */ /* 0x001fe20000400000 */
[----:B------:R-:W-:Y:S01]  /*8710*/  @P3 STG.E desc[UR36][R4.64+0x144], R65 ;  /* 0x0001444104003986 */ /* 0x000fe2000c101924 */
[----:B------:R-:W-:-:S02]  /*8720*/  ISETP.GT.AND P3, PT, R0, RZ, P2 ;  /* 0x000000ff0000720c */ /* 0x000fc40001764270 */
[----:B------:R-:W-:Y:S02]  /*8730*/  ISETP.GT.AND P0, PT, R0, 0x8, P0 ;  /* 0x000000080000780c */ /* 0x000fe40000704270 */
[----:B------:R-:W-:Y:S01]  /*8740*/  F2FP.TF32.F32.PACK_B R9, R9 ;  /* 0x00000009ff09723e */ /* 0x000fe200024050ff */
[----:B-1----:R-:W-:Y:S01]  /*8750*/  FMUL R13, R72, R155 ;  /* 0x0000009b480d7220 */ /* 0x002fe20000400000 */
[----:B------:R-:W-:-:S03]  /*8760*/  F2FP.TF32.F32.PACK_B R71, R71 ;  /* 0x00000047ff47723e */ /* 0x000fc600024050ff */
[----:B------:R0:W-:Y:S01]  /*8770*/  @P1 STG.E desc[UR36][R6.64+0x140], R9 ;  /* 0x0001400906001986 */ /* 0x0001e2000c101924 */
[C---:B------:R-:W-:Y:S02]  /*8780*/  ISETP.GT.AND P1, PT, R3.reuse, 0x60, PT ;  /* 0x000000600300780c */ /* 0x040fe40003f24270 */
[----:B------:R-:W-:Y:S01]  /*8790*/  F2FP.TF32.F32.PACK_B R13, R13 ;  /* 0x0000000dff0d723e */ /* 0x000fe200024050ff */
[----:B------:R-:W-:Y:S01]  /*87a0*/  @P4 STG.E desc[UR36][R6.64+0x144], R67 ;  /* 0x0001444306004986 */ /* 0x000fe2000c101924 */
[C---:B------:R-:W-:Y:S02]  /*87b0*/  ISETP.GT.AND P4, PT, R0.reuse, 0x8, P2 ;  /* 0x000000080000780c */ /* 0x040fe40001784270 */
[----:B------:R-:W-:Y:S01]  /*87c0*/  ISETP.GT.AND P2, PT, R3, 0x61, PT ;  /* 0x000000610300780c */ /* 0x000fe20003f44270 */
[----:B------:R1:W-:Y:S01]  /*87d0*/  @P5 STG.E desc[UR36][R4.64+0x160], R11 ;  /* 0x0001600b04005986 */ /* 0x0003e2000c101924 */
[----:B------:R-:W-:Y:S02]  /*87e0*/  ISETP.GT.AND P5, PT, R0, RZ, P1 ;  /* 0x000000ff0000720c */ /* 0x000fe40000fa4270 */
        /* <DEDUP_REMOVED lines=257> */
[----:B------:R-:W-:Y:S01]  /*9800*/  @P3 STG.E desc[UR36][R4.64+0x364], R133 ;  /* 0x0003648504003986 */ /* 0x000fe2000c101924 */
[----:B0-----:R-:W-:Y:S01]  /*9810*/  FMUL R9, R134, R155 ;  /* 0x0000009b86097220 */ /* 0x001fe20000400000 */
[----:B------:R-:W-:-:S02]  /*9820*/  ISETP.GT.AND P3, PT, R0, RZ, P2 ;  /* 0x000000ff0000720c */ /* 0x000fc40001764270 */
[----:B------:R-:W-:Y:S02]  /*9830*/  ISETP.GT.AND P1, PT, R0, 0x8, P1 ;  /* 0x000000080000780c */ /* 0x000fe40000f24270 */
[----:B------:R-:W-:Y:S01]  /*9840*/  F2FP.TF32.F32.PACK_B R9, R9 ;  /* 0x00000009ff09723e */ /* 0x000fe200024050ff */
[----:B-1----:R-:W-:Y:S01]  /*9850*/  FMUL R11, R140, R155 ;  /* 0x0000009b8c0b7220 */ /* 0x002fe20000400000 */
[----:B------:R-:W-:-:S03]  /*9860*/  F2FP.TF32.F32.PACK_B R139, R139 ;  /* 0x0000008bff8b723e */ /* 0x000fc600024050ff */
[----:B------:R0:W-:Y:S01]  /*9870*/  @P0 STG.E desc[UR36][R6.64+0x360], R9 ;  /* 0x0003600906000986 */ /* 0x0001e2000c101924 */
[----:B------:R-:W-:Y:S02]  /*9880*/  F2FP.TF32.F32.PACK_B R141, R141 ;  /* 0x0000008dff8d723e */ /* 0x000fe400024050ff */
[----:B------:R-:W-:Y:S01]  /*9890*/  F2FP.TF32.F32.PACK_B R11, R11 ;  /* 0x0000000bff0b723e */ /* 0x000fe200024050ff */
[----:B------:R-:W-:Y:S01]  /*98a0*/  @P4 STG.E desc[UR36][R6.64+0x364], R135 ;  /* 0x0003648706004986 */ /* 0x000fe2000c101924 */
[C---:B------:R-:W-:Y:S02]  /*98b0*/  ISETP.GT.AND P4, PT, R3.reuse, 0xe8, PT ;  /* 0x000000e80300780c */ /* 0x040fe40003f84270 */
[----:B------:R-:W-:Y:S01]  /*98c0*/  F2FP.TF32.F32.PACK_B R143, R143 ;  /* 0x0000008fff8f723e */ /* 0x000fe200024050ff */
[----:B------:R1:W-:Y:S01]  /*98d0*/  @P5 STG.E desc[UR36][R4.64+0x380], R13 ;  /* 0x0003800d04005986 */ /* 0x0003e2000c101924 */
[----:B------:R-:W-:Y:S02]  /*98e0*/  ISETP.GT.AND P5, PT, R3, 0xe9, PT ;  /* 0x000000e90300780c */ /* 0x000fe40003fa4270 */
[----:B------:R-:W-:Y:S01]  /*98f0*/  F2FP.TF32.F32.PACK_B R145, R145 ;  /* 0x00000091ff91723e */ /* 0x000fe200024050ff */
[----:B------:R-:W-:Y:S01]  /*9900*/  @P3 STG.E desc[UR36][R4.64+0x384], R137 ;  /* 0x0003848904003986 */ /* 0x000fe2000c101924 */
[----:B------:R-:W-:Y:S01]  /*9910*/  ISETP.GT.AND P3, PT, R0, 0x8, P2 ;  /* 0x000000080000780c */ /* 0x000fe20001764270 */
[----:B0-----:R-:W-:Y:S01]  /*9920*/  FMUL R9, R138, R155 ;  /* 0x0000009b8a097220 */ /* 0x001fe20000400000 */
[----:B------:R-:W-:-:S02]  /*9930*/  ISETP.GT.AND P2, PT, R0, RZ, P4 ;  /* 0x000000ff0000720c */ /* 0x000fc40002744270 */
[C---:B------:R-:W-:Y:S02]  /*9940*/  ISETP.GT.AND P0, PT, R0.reuse, RZ, P5 ;  /* 0x000000ff0000720c */ /* 0x040fe40002f04270 */
[----:B------:R-:W-:Y:S01]  /*9950*/  ISETP.GT.AND P4, PT, R0, 0x8, P4 ;  /* 0x000000080000780c */ /* 0x000fe20002784270 */
[----:B-1----:R-:W-:Y:S01]  /*9960*/  FMUL R13, R142, R155 ;  /* 0x0000009b8e0d7220 */ /* 0x002fe20000400000 */
[----:B------:R-:W-:Y:S02]  /*9970*/  ISETP.GT.AND P5, PT, R0, 0x8, P5 ;  /* 0x000000080000780c */ /* 0x000fe40002fa4270 */
[----:B------:R-:W-:Y:S02]  /*9980*/  F2FP.TF32.F32.PACK_B R9, R9 ;  /* 0x00000009ff09723e */ /* 0x000fe400024050ff */
[----:B------:R-:W-:Y:S02]  /*9990*/  F2FP.TF32.F32.PACK_B R13, R13 ;  /* 0x0000000dff0d723e */ /* 0x000fe400024050ff */
[----:B------:R-:W-:Y:S01]  /*99a0*/  F2FP.TF32.F32.PACK_B R147, R147 ;  /* 0x00000093ff93723e */ /* 0x000fe200024050ff */
[----:B------:R0:W-:Y:S01]  /*99b0*/  @P1 STG.E desc[UR36][R6.64+0x380], R9 ;  /* 0x0003800906001986 */ /* 0x0001e2000c101924 */
[----:B------:R-:W-:-:S02]  /*99c0*/  ISETP.GT.AND P1, PT, R3, 0xf8, PT ;  /* 0x000000f80300780c */ /* 0x000fc40003f24270 */
[----:B------:R-:W-:Y:S01]  /*99d0*/  F2FP.TF32.F32.PACK_B R149, R149 ;  /* 0x00000095ff95723e */ /* 0x000fe200024050ff */
[----:B------:R-:W-:Y:S01]  /*99e0*/  @P3 STG.E desc[UR36][R6.64+0x384], R139 ;  /* 0x0003848b06003986 */ /* 0x000fe2000c101924 */
[C---:B------:R-:W-:Y:S02]  /*99f0*/  ISETP.GT.AND P3, PT, R3.reuse, 0xf0, PT ;  /* 0x000000f00300780c */ /* 0x040fe40003f64270 */
[----:B------:R-:W-:Y:S01]  /*9a00*/  F2FP.TF32.F32.PACK_B R151, R151 ;  /* 0x00000097ff97723e */ /* 0x000fe200024050ff */
[----:B------:R1:W-:Y:S01]  /*9a10*/  @P2 STG.E desc[UR36][R4.64+0x3a0], R11 ;  /* 0x0003a00b04002986 */ /* 0x0003e2000c101924 */
[----:B------:R-:W-:-:S03]  /*9a20*/  ISETP.GT.AND P2, PT, R3, 0xf1, PT ;  /* 0x000000f10300780c */ /* 0x000fc60003f44270 */
[----:B------:R-:W-:Y:S01]  /*9a30*/  @P0 STG.E desc[UR36][R4.64+0x3a4], R141 ;  /* 0x0003a48d04000986 */ /* 0x000fe2000c101924 */
[----:B------:R-:W-:Y:S01]  /*9a40*/  ISETP.GT.AND P0, PT, R3, 0xf9, PT ;  /* 0x000000f90300780c */ /* 0x000fe20003f04270 */
[-C--:B------:R-:W-:Y:S01]  /*9a50*/  FMUL R3, R144, R155.reuse ;  /* 0x0000009b90037220 */ /* 0x080fe20000400000 */
[----:B0-----:R-:W-:Y:S01]  /*9a60*/  FMUL R9, R146, R155 ;  /* 0x0000009b92097220 */ /* 0x001fe20000400000 */
[----:B------:R0:W-:Y:S01]  /*9a70*/  @P4 STG.E desc[UR36][R6.64+0x3a0], R13 ;  /* 0x0003a00d06004986 */ /* 0x0001e2000c101924 */
[C---:B------:R-:W-:Y:S02]  /*9a80*/  ISETP.GT.AND P4, PT, R0.reuse, RZ, P2 ;  /* 0x000000ff0000720c */ /* 0x040fe40001784270 */
[----:B------:R-:W-:Y:S01]  /*9a90*/  F2FP.TF32.F32.PACK_B R3, R3 ;  /* 0x00000003ff03723e */ /* 0x000fe200024050ff */
[----:B------:R-:W-:Y:S01]  /*9aa0*/  @P5 STG.E desc[UR36][R6.64+0x3a4], R143 ;  /* 0x0003a48f06005986 */ /* 0x000fe2000c101924 */
[----:B------:R-:W-:Y:S01]  /*9ab0*/  ISETP.GT.AND P5, PT, R0, RZ, P3 ;  /* 0x000000ff0000720c */ /* 0x000fe20001fa4270 */
[----:B-1----:R-:W-:Y:S01]  /*9ac0*/  FMUL R11, R148, R155 ;  /* 0x0000009b940b7220 */ /* 0x002fe20000400000 */
[----:B------:R-:W-:-:S02]  /*9ad0*/  ISETP.GT.AND P3, PT, R0, 0x8, P3 ;  /* 0x000000080000780c */ /* 0x000fc40001f64270 */
[----:B------:R-:W-:Y:S02]  /*9ae0*/  ISETP.GT.AND P2, PT, R0, 0x8, P2 ;  /* 0x000000080000780c */ /* 0x000fe40001744270 */
[----:B------:R-:W-:Y:S01]  /*9af0*/  F2FP.TF32.F32.PACK_B R9, R9 ;  /* 0x00000009ff09723e */ /* 0x000fe200024050ff */
[----:B0-----:R-:W-:Y:S01]  /*9b00*/  FMUL R13, R150, R155 ;  /* 0x0000009b960d7220 */ /* 0x001fe20000400000 */
[----:B------:R-:W-:-:S04]  /*9b10*/  F2FP.TF32.F32.PACK_B R11, R11 ;  /* 0x0000000bff0b723e */ /* 0x000fc800024050ff */
[----:B------:R-:W-:Y:S01]  /*9b20*/  F2FP.TF32.F32.PACK_B R13, R13 ;  /* 0x0000000dff0d723e */ /* 0x000fe200024050ff */
[----:B------:R-:W-:Y:S01]  /*9b30*/  @P5 STG.E desc[UR36][R4.64+0x3c0], R3 ;  /* 0x0003c00304005986 */ /* 0x000fe2000c101924 */
[C---:B------:R-:W-:Y:S02]  /*9b40*/  ISETP.GT.AND P5, PT, R0.reuse, RZ, P1 ;  /* 0x000000ff0000720c */ /* 0x040fe40000fa4270 */
[C---:B------:R-:W-:Y:S01]  /*9b50*/  ISETP.GT.AND P1, PT, R0.reuse, 0x8, P1 ;  /* 0x000000080000780c */ /* 0x040fe20000f24270 */
[----:B------:R-:W-:Y:S01]  /*9b60*/  @P4 STG.E desc[UR36][R4.64+0x3c4], R145 ;  /* 0x0003c49104004986 */ /* 0x000fe2000c101924 */
[C---:B------:R-:W-:Y:S02]  /*9b70*/  ISETP.GT.AND P4, PT, R0.reuse, RZ, P0 ;  /* 0x000000ff0000720c */ /* 0x040fe40000784270 */
[----:B------:R-:W-:Y:S01]  /*9b80*/  ISETP.GT.AND P0, PT, R0, 0x8, P0 ;  /* 0x000000080000780c */ /* 0x000fe20000704270 */
[----:B------:R-:W-:Y:S04]  /*9b90*/  @P3 STG.E desc[UR36][R6.64+0x3c0], R9 ;  /* 0x0003c00906003986 */ /* 0x000fe8000c101924 */
[----:B------:R-:W-:Y:S04]  /*9ba0*/  @P2 STG.E desc[UR36][R6.64+0x3c4], R147 ;  /* 0x0003c49306002986 */ /* 0x000fe8000c101924 */
[----:B------:R-:W-:Y:S04]  /*9bb0*/  @P5 STG.E desc[UR36][R4.64+0x3e0], R11 ;  /* 0x0003e00b04005986 */ /* 0x000fe8000c101924 */
[----:B------:R0:W-:Y:S02]  /*9bc0*/  @P4 STG.E desc[UR36][R4.64+0x3e4], R149 ;  /* 0x0003e49504004986 */ /* 0x0001e4000c101924 */
[----:B0-----:R-:W-:-:S02]  /*9bd0*/  @P1 IMAD.MOV.U32 R4, RZ, RZ, R6 ;  /* 0x000000ffff041224 */ /* 0x001fc400078e0006 */
[----:B------:R-:W-:-:S05]  /*9be0*/  @P1 IMAD.MOV.U32 R5, RZ, RZ, R7 ;  /* 0x000000ffff051224 */ /* 0x000fca00078e0007 */
[----:B------:R0:W-:Y:S04]  /*9bf0*/  @P1 STG.E desc[UR36][R4.64+0x3e0], R13 ;  /* 0x0003e00d04001986 */ /* 0x0001e8000c101924 */
[----:B------:R0:W-:Y:S02]  /*9c00*/  @P0 STG.E desc[UR36][R6.64+0x3e4], R151 ;  /* 0x0003e49706000986 */ /* 0x0001e4000c101924 */
.L_x_286:
[----:B------:R-:W-:Y:S05]  /*9c10*/  BSYNC B0 ;  /* 0x0000000000007941 */ /* 0x000fea0003800000 */
.L_x_32:
[----:B------:R-:W-:Y:S01]  /*9c20*/  ULDC UR4, c[0x0][0xc] ;  /* 0x0000030000047ab9 */ /* 0x000fe20000000800 */
[----:B------:R-:W-:Y:S01]  /*9c30*/  ULDC UR5, c[0x0][0x10] ;  /* 0x0000040000057ab9 */ /* 0x000fe20000000800 */
[----:B0-----:R-:W0:Y:S01]  /*9c40*/  LDC R3, c[0x0][0x14] ;  /* 0x00000500ff037b82 */ /* 0x001e220000000800 */
[----:B------:R-:W-:Y:S01]  /*9c50*/  UIMAD.WIDE.U32 UR4, UR4, UR5, URZ ;  /* 0x00000005040472a5 */ /* 0x000fe2000f8e003f */
[----:B------:R-:W-:Y:S01]  /*9c60*/  PRMT R0, RZ, 0x7610, R0 ;  /* 0x00007610ff007816 */ /* 0x000fe20000000000 */
[----:B------:R-:W-:Y:S02]  /*9c70*/  IMAD.MOV.U32 R153, RZ, RZ, -0x1 ;  /* 0xffffffffff997424 */ /* 0x000fe400078e00ff */
[----:B------:R-:W-:Y:S02]  /*9c80*/  IMAD.MOV.U32 R23, RZ, RZ, -0x1 ;  /* 0xffffffffff177424 */ /* 0x000fe400078e00ff */
[----:B0-----:R-:W-:-:S04]  /*9c90*/  IMAD.WIDE.U32 R16, R3, UR4, R16 ;  /* 0x0000000403107c25 */ /* 0x001fc8000f8e0010 */
[----:B------:R-:W-:Y:S01]  /*9ca0*/  IMAD R3, R3, UR5, RZ ;  /* 0x0000000503037c24 */ /* 0x000fe2000f8e02ff */
[----:B------:R-:W-:Y:S02]  /*9cb0*/  ULDC.64 UR4, c[0x0][0x650] ;  /* 0x0001940000047ab9 */ /* 0x000fe40000000a00 */
[----:B------:R-:W-:Y:S01]  /*9cc0*/  ISETP.GE.U32.AND P0, PT, R16, UR4, PT ;  /* 0x0000000410007c0c */ /* 0x000fe2000bf06070 */
[----:B------:R-:W-:-:S05]  /*9cd0*/  IMAD.IADD R17, R17, 0x1, R3 ;  /* 0x0000000111117824 */ /* 0x000fca00078e0203 */
[----:B------:R-:W-:-:S13]  /*9ce0*/  ISETP.GE.U32.AND.EX P0, PT, R17, UR5, PT, P0 ;  /* 0x0000000511007c0c */ /* 0x000fda000bf06100 */
[----:B------:R-:W-:Y:S05]  /*9cf0*/  @P0 BRA `(.L_x_287) ;  /* 0x0000000400640947 */ /* 0x000fea0003800000 */
[----:B------:R-:W0:Y:S01]  /*9d00*/  S2R R12, SR_CTAID.X ;  /* 0x00000000000c7919 */ /* 0x000e220000002500 */
[----:B---3--:R-:W3:Y:S01]  /*9d10*/  LDC.64 R10, c[0x0][0x628] ;  /* 0x00018a00ff0a7b82 */ /* 0x008ee20000000a00 */
[----:B------:R-:W-:Y:S01]  /*9d20*/  ULDC UR4, c[0x0][0x150] ;  /* 0x0000540000047ab9 */ /* 0x000fe20000000800 */
[----:B-12-4-:R-:W-:Y:S01]  /*9d30*/  IMAD.MOV.U32 R8, RZ, RZ, R16 ;  /* 0x000000ffff087224 */ /* 0x016fe200078e0010 */
[----:B-----5:R-:W1:Y:S01]  /*9d40*/  S2R R24, SR_CTAID.Y ;  /* 0x0000000000187919 */ /* 0x020e620000002600 */
[----:B------:R-:W-:-:S04]  /*9d50*/  IMAD.MOV.U32 R9, RZ, RZ, R17 ;  /* 0x000000ffff097224 */ /* 0x000fc800078e0011 */
[----:B------:R-:W2:Y:S08]  /*9d60*/  LDC R21, c[0x0][0x144] ;  /* 0x00005100ff157b82 */ /* 0x000eb00000000800 */
[----:B------:R-:W4:Y:S08]  /*9d70*/  LDC R0, c[0x0][0x630] ;  /* 0x00018c00ff007b82 */ /* 0x000f300000000800 */
[----:B------:R-:W1:Y:S01]  /*9d80*/  LDC.64 R14, c[0x0][0x620] ;  /* 0x00018800ff0e7b82 */ /* 0x000e620000000a00 */
[----:B---3--:R-:W-:-:S04]  /*9d90*/  ISETP.NE.U32.AND P0, PT, R10, RZ, PT ;  /* 0x000000ff0a00720c */ /* 0x008fc80003f05070 */
[----:B------:R-:W-:Y:S02]  /*9da0*/  ISETP.NE.AND.EX P0, PT, R11, RZ, PT, P0 ;  /* 0x000000ff0b00720c */ /* 0x000fe40003f05300 */
[----:B0-----:R-:W-:-:S05]  /*9db0*/  I2FP.F32.U32 R3, R12 ;  /* 0x0000000c00037245 */ /* 0x001fca0000201000 */
[----:B------:R-:W-:-:S04]  /*9dc0*/  FMUL R3, R3, UR4 ;  /* 0x0000000403037c20 */ /* 0x000fc80008400000 */
[----:B------:R0:W3:Y:S02]  /*9dd0*/  F2I.U32.TRUNC.NTZ R20, R3 ;  /* 0x0000000300147305 */ /* 0x0000e4000020f000 */
[----:B--2-4-:R-:W-:Y:S05]  /*9de0*/  @!P0 BRA `(.L_x_288) ;  /* 0x0000000000288947 */ /* 0x014fea0003800000 */
[----:B0-----:R-:W0:Y:S02]  /*9df0*/  LDC R3, c[0x0][0x634] ;  /* 0x00018d00ff037b82 */ /* 0x001e240000000800 */
        /* <DEDUP_REMOVED lines=9> */
.L_x_288:
[----:B------:R-:W2:Y:S01]  /*9e90*/  LDC.64 R28, c[0x0][0x640] ;  /* 0x00019000ff1c7b82 */ /* 0x000ea20000000a00 */
[-CC-:B------:R-:W-:Y:S01]  /*9ea0*/  SHF.R.U64 R23, R8, R0.reuse, R9.reuse ;  /* 0x0000000008177219 */ /* 0x180fe20000001209 */
[----:B---3--:R-:W-:Y:S01]  /*9eb0*/  IMAD.MOV R20, RZ, RZ, -R20 ;  /* 0x000000ffff147224 */ /* 0x008fe200078e0a14 */
[----:B------:R-:W-:Y:S01]  /*9ec0*/  SHF.R.U32.HI R0, RZ, R0, R9 ;  /* 0x00000000ff007219 */ /* 0x000fe20000011609 */
[----:B------:R-:W-:Y:S01]  /*9ed0*/  ULDC UR4, c[0x0][0x154] ;  /* 0x0000550000047ab9 */ /* 0x000fe20000000800 */
[----:B0-----:R-:W-:Y:S01]  /*9ee0*/  IADD3 R3, P0, RZ, -R23, RZ ;  /* 0x80000017ff037210 */ /* 0x001fe20007f1e0ff */
[----:B------:R-:W-:Y:S02]  /*9ef0*/  IMAD R21, R21, R20, R12 ;  /* 0x0000001415157224 */ /* 0x000fe400078e020c */
[----:B------:R-:W0:Y:S01]  /*9f00*/  LDC R6, c[0x0][0x618] ;  /* 0x00018600ff067b82 */ /* 0x000e220000000800 */
[----:B------:R-:W-:Y:S02]  /*9f10*/  IMAD.MOV.U32 R7, RZ, RZ, 0x1 ;  /* 0x00000001ff077424 */ /* 0x000fe400078e00ff */
[----:B------:R-:W-:-:S04]  /*9f20*/  IMAD.X R5, RZ, RZ, ~R0, P0 ;  /* 0x000000ffff057224 */ /* 0x000fc800000e0e00 */
[-C--:B-1----:R-:W-:Y:S01]  /*9f30*/  IMAD R0, R5, R14.reuse, RZ ;  /* 0x0000000e05007224 */ /* 0x082fe200078e02ff */
[----:B------:R-:W1:Y:S01]  /*9f40*/  LDC R8, c[0x0][0x608] ;  /* 0x00018200ff087b82 */ /* 0x000e620000000800 */
[----:B------:R-:W-:-:S04]  /*9f50*/  IMAD.WIDE.U32 R4, R3, R14, R16 ;  /* 0x0000000e03047225 */ /* 0x000fc800078e0010 */
[----:B------:R-:W-:Y:S01]  /*9f60*/  IMAD R3, R3, R15, R0 ;  /* 0x0000000f03037224 */ /* 0x000fe200078e0200 */
[----:B------:R-:W-:Y:S02]  /*9f70*/  I2FP.F32.U32 R0, R24 ;  /* 0x0000001800007245 */ /* 0x000fe40000201000 */
[----:B------:R-:W3:Y:S01]  /*9f80*/  LDC R26, c[0x0][0x658] ;  /* 0x00019600ff1a7b82 */ /* 0x000ee20000000800 */
[----:B------:R-:W-:Y:S01]  /*9f90*/  IMAD.IADD R3, R5, 0x1, R3 ;  /* 0x0000000105037824 */ /* 0x000fe200078e0203 */
[----:B--2---:R-:W-:Y:S01]  /*9fa0*/  ISETP.NE.U32.AND P0, PT, R28, RZ, PT ;  /* 0x000000ff1c00720c */ /* 0x004fe20003f05070 */
[----:B------:R-:W-:Y:S01]  /*9fb0*/  FMUL R0, R0, UR4 ;  /* 0x0000000400007c20 */ /* 0x000fe20008400000 */
[----:B------:R-:W-:Y:S02]  /*9fc0*/  IMAD.MOV.U32 R5, RZ, RZ, -0x1 ;  /* 0xffffffffff057424 */ /* 0x000fe400078e00ff */
[----:B------:R-:W-:Y:S01]  /*9fd0*/  ISETP.NE.AND.EX P0, PT, R29, RZ, PT, P0 ;  /* 0x000000ff1d00720c */ /* 0x000fe20003f05300 */
[----:B------:R2:W4:Y:S01]  /*9fe0*/  F2I.U32.TRUNC.NTZ R13, R0 ;  /* 0x00000000000d7305 */ /* 0x000522000020f000 */
[----:B------:R-:W2:Y:S01]  /*9ff0*/  LDC R15, c[0x0][0x148] ;  /* 0x00005200ff0f7b82 */ /* 0x000ea20000000800 */
[----:B0-----:R-:W-:-:S02]  /*a000*/  SHF.R.U64 R12, R4, R6, R3 ;  /* 0x00000006040c7219 */ /* 0x001fc40000001203 */
[----:B------:R-:W-:-:S05]  /*a010*/  SHF.R.U32.HI R3, RZ, R6, R3 ;  /* 0x00000006ff037219 */ /* 0x000fca0000011603 */
[----:B------:R-:W0:Y:S01]  /*a020*/  LDC R20, c[0x0][0x600] ;  /* 0x00018000ff147b82 */ /* 0x000e220000000800 */
[-CC-:B-1----:R-:W-:Y:S02]  /*a030*/  SHF.R.U64 R10, R12, R8.reuse, R3.reuse ;  /* 0x000000080c0a7219 */ /* 0x182fe40000001203 */
[----:B------:R-:W-:-:S05]  /*a040*/  SHF.R.U32.HI R3, RZ, R8, R3 ;  /* 0x00000008ff037219 */ /* 0x000fca0000011603 */
[----:B------:R-:W1:Y:S01]  /*a050*/  LDC R27, c[0x0][0x648] ;  /* 0x00019200ff1b7b82 */ /* 0x000e620000000800 */
[-C--:B---3--:R-:W-:Y:S02]  /*a060*/  SHF.L.U32 R4, R5, R26.reuse, RZ ;  /* 0x0000001a05047219 */ /* 0x088fe400000006ff */
[--C-:B------:R-:W-:Y:S02]  /*a070*/  SHF.R.U64 R14, R10, R26, R3.reuse ;  /* 0x0000001a0a0e7219 */ /* 0x100fe40000001203 */
[----:B------:R-:W-:Y:S02]  /*a080*/  LOP3.LUT R25, RZ, R4, RZ, 0x33, !PT ;  /* 0x00000004ff197212 */ /* 0x000fe400078e33ff */
[-C--:B------:R-:W-:Y:S01]  /*a090*/  SHF.R.U32.HI R5, RZ, R26.reuse, R3 ;  /* 0x0000001aff057219 */ /* 0x080fe20000011603 */
[----:B------:R-:W3:Y:S01]  /*a0a0*/  LDC R30, c[0x0][0x638] ;  /* 0x00018e00ff1e7b82 */ /* 0x000ee20000000800 */
[----:B------:R-:W-:Y:S01]  /*a0b0*/  SHF.L.U32 R154, R7, R26, RZ ;  /* 0x0000001a079a7219 */ /* 0x000fe200000006ff */
[----:B------:R-:W-:-:S06]  /*a0c0*/  IMAD.MOV.U32 R4, RZ, RZ, R14 ;  /* 0x000000ffff047224 */ /* 0x000fcc00078e000e */
[----:B------:R-:W0:Y:S01]  /*a0d0*/  LDC R31, c[0x0][0x610] ;  /* 0x00018400ff1f7b82 */ /* 0x000e220000000800 */
[----:B----4-:R-:W-:Y:S05]  /*a0e0*/  @!P0 BRA `(.L_x_289) ;  /* 0x0000000000288947 */ /* 0x010fea0003800000 */
        /* <DEDUP_REMOVED lines=10> */
.L_x_289:
[----:B------:R-:W-:Y:S01]  /*a190*/  ISETP.NE.AND P0, PT, R2, 0x1, PT ;  /* 0x000000010200780c */ /* 0x000fe20003f05270 */
[----:B0-----:R-:W-:Y:S01]  /*a1a0*/  VIADD R7, R20, 0xffffffff ;  /* 0xffffffff14077836 */ /* 0x001fe20000000000 */
[----:B-12---:R-:W-:Y:S01]  /*a1b0*/  SHF.R.U64 R0, R4, R27, R5 ;  /* 0x0000001b04007219 */ /* 0x006fe20000001205 */
[----:B------:R-:W-:Y:S01]  /*a1c0*/  IMAD.MOV R13, RZ, RZ, -R13 ;  /* 0x000000ffff0d7224 */ /* 0x000fe200078e0a0d */
[----:B------:R-:W-:Y:S01]  /*a1d0*/  LOP3.LUT R5, R10, R25, RZ, 0xc0, !PT ;  /* 0x000000190a057212 */ /* 0x000fe200078ec0ff */
[----:B------:R-:W-:Y:S02]  /*a1e0*/  IMAD.MOV.U32 R4, RZ, RZ, 0x1 ;  /* 0x00000001ff047424 */ /* 0x000fe400078e00ff */
[----:B------:R-:W-:Y:S02]  /*a1f0*/  IMAD.MOV R3, RZ, RZ, -R0 ;  /* 0x000000ffff037224 */ /* 0x000fe400078e0a00 */
[----:B------:R-:W-:Y:S01]  /*a200*/  IMAD R154, R154, R0, R5 ;  /* 0x000000009a9a7224 */ /* 0x000fe200078e0205 */
[----:B------:R-:W-:Y:S01]  /*a210*/  LOP3.LUT R5, R12, R7, RZ, 0xc0, !PT ;  /* 0x000000070c057212 */ /* 0x000fe200078ec0ff */
[----:B---3--:R-:W-:-:S02]  /*a220*/  IMAD R0, R3, R30, R14 ;  /* 0x0000001e03007224 */ /* 0x008fc400078e020e */
[----:B------:R-:W-:Y:S02]  /*a230*/  @P0 IMAD R21, R15, R13, R24 ;  /* 0x0000000d0f150224 */ /* 0x000fe400078e0218 */
[----:B------:R-:W-:Y:S01]  /*a240*/  IMAD R3, R0, R20, R5 ;  /* 0x0000001400037224 */ /* 0x000fe200078e0205 */
[----:B------:R-:W-:Y:S01]  /*a250*/  PRMT R0, R4, 0x7610, R0 ;  /* 0x0000761004007816 */ /* 0x000fe20000000000 */
[----:B------:R-:W-:-:S05]  /*a260*/  IMAD R154, R154, R31, R21 ;  /* 0x0000001f9a9a7224 */ /* 0x000fca00078e0215 */
[----:B------:R-:W-:Y:S02]  /*a270*/  SEL R153, R3, R154, !P0 ;  /* 0x0000009a03997207 */ /* 0x000fe40004000000 */
[----:B------:R-:W-:-:S07]  /*a280*/  SEL R154, R154, R3, !P0 ;  /* 0x000000039a9a7207 */ /* 0x000fce0004000000 */
.L_x_287:
[----:B------:R-:W-:-:S13]  /*a290*/  LOP3.LUT P0, RZ, R0, 0xff, RZ, 0xc0, !PT ;  /* 0x000000ff00ff7812 */ /* 0x000fda000780c0ff */
[----:B------:R-:W-:Y:S05]  /*a2a0*/  @P0 BRA `(.L_x_290) ;  /* 0xffffff6c00d40947 */ /* 0x000fea000383ffff */
[----:B------:R-:W-:Y:S05]  /*a2b0*/  EXIT ;  /* 0x000000000000794d */ /* 0x000fea0003800000 */
.L_x_7:
[----:B0-----:R-:W-:Y:S01]  /*a2c0*/  ULDC.64 UR4, c[0x0][0x650] ;  /* 0x0001940000047ab9 */ /* 0x001fe20000000a00 */
        /* <DEDUP_REMOVED lines=25> */
.L_x_292:
[----:B------:R-:W0:Y:S01]  /*a460*/  LDC.64 R28, c[0x0][0x640] ;  /* 0x00019000ff1c7b82 */ /* 0x000e220000000a00 */
[-CC-:B------:R-:W-:Y:S01]  /*a470*/  SHF.R.U64 R22, R12, R6.reuse, R13.reuse ;  /* 0x000000060c167219 */ /* 0x180fe2000000120d */
[----:B------:R-:W-:Y:S01]  /*a480*/  IMAD.MOV.U32 R30, RZ, RZ, 0x1 ;  /* 0x00000001ff1e7424 */ /* 0x000fe200078e00ff */
[----:B------:R-:W-:Y:S02]  /*a490*/  SHF.R.U32.HI R6, RZ, R6, R13 ;  /* 0x00000006ff067219 */ /* 0x000fe4000001160d */
        /* <DEDUP_REMOVED lines=8> */
[----:B------:R-:W-:Y:S01]  /*a520*/  IMAD.IADD R9, R9, 0x1, R11 ;  /* 0x0000000109097824 */ /* 0x000fe200078e020b */
[----:B0-----:R-:W-:-:S04]  /*a530*/  ISETP.NE.U32.AND P0, PT, R28, RZ, PT ;  /* 0x000000ff1c00720c */ /* 0x001fc80003f05070 */
[----:B------:R-:W-:Y:S02]  /*a540*/  ISETP.NE.AND.EX P0, PT, R29, RZ, PT, P0 ;  /* 0x000000ff1d00720c */ /* 0x000fe40003f05300 */
[----:B------:R-:W0:Y:S01]  /*a550*/  LDC R20, c[0x0][0x600] ;  /* 0x00018000ff147b82 */ /* 0x000e220000000800 */
[-CC-:B-1----:R-:W-:Y:S01]  /*a560*/  SHF.R.U64 R14, R8, R10.reuse, R9.reuse ;  /* 0x0000000a080e7219 */ /* 0x182fe20000001209 */
[----:B------:R-:W-:Y:S01]  /*a570*/  IMAD.MOV.U32 R8, RZ, RZ, -0x1 ;  /* 0xffffffffff087424 */ /* 0x000fe200078e00ff */
[----:B------:R-:W-:-:S05]  /*a580*/  SHF.R.U32.HI R9, RZ, R10, R9 ;  /* 0x0000000aff097219 */ /* 0x000fca0000011609 */
[----:B------:R-:W1:Y:S01]  /*a590*/  LDC R26, c[0x0][0x648] ;  /* 0x00019200ff1a7b82 */ /* 0x000e620000000800 */
[-CC-:B--2---:R-:W-:Y:S02]  /*a5a0*/  SHF.R.U64 R21, R14, R12.reuse, R9.reuse ;  /* 0x0000000c0e157219 */ /* 0x184fe40000001209 */
[----:B------:R-:W-:-:S05]  /*a5b0*/  SHF.R.U32.HI R6, RZ, R12, R9 ;  /* 0x0000000cff067219 */ /* 0x000fca0000011609 */
[----:B------:R-:W2:Y:S01]  /*a5c0*/  LDC R27, c[0x0][0x638] ;  /* 0x00018e00ff1b7b82 */ /* 0x000ea20000000800 */
[-C--:B---3--:R-:W-:Y:S02]  /*a5d0*/  SHF.L.U32 R8, R8, R25.reuse, RZ ;  /* 0x0000001908087219 */ /* 0x088fe400000006ff */
[-CC-:B------:R-:W-:Y:S02]  /*a5e0*/  SHF.R.U64 R23, R21, R25.reuse, R6.reuse ;  /* 0x0000001915177219 */ /* 0x180fe40000001206 */
[----:B------:R-:W-:Y:S02]  /*a5f0*/  LOP3.LUT R32, RZ, R8, RZ, 0x33, !PT ;  /* 0x00000008ff207212 */ /* 0x000fe400078e33ff */
[----:B------:R-:W-:Y:S01]  /*a600*/  SHF.R.U32.HI R9, RZ, R25, R6 ;  /* 0x00000019ff097219 */ /* 0x000fe20000011606 */
[----:B------:R-:W3:Y:S01]  /*a610*/  LDC R31, c[0x0][0x610] ;  /* 0x00018400ff1f7b82 */ /* 0x000ee20000000800 */
[----:B------:R-:W-:Y:S01]  /*a620*/  IMAD.MOV.U32 R8, RZ, RZ, R23 ;  /* 0x000000ffff087224 */ /* 0x000fe200078e0017 */
[----:B------:R-:W-:Y:S06]  /*a630*/  @!P0 BRA `(.L_x_293) ;  /* 0x0000000000288947 */ /* 0x000fec0003800000 */
        /* <DEDUP_REMOVED lines=10> */
.L_x_293:
[----:B------:R-:W-:Y:S02]  /*a6e0*/  ISETP.NE.AND P0, PT, R2, 0x1, PT ;  /* 0x000000010200780c */ /* 0x000fe40003f05270 */
[----:B-1----:R-:W-:Y:S01]  /*a6f0*/  SHF.R.U64 R6, R8, R26, R9 ;  /* 0x0000001a08067219 */ /* 0x002fe20000001209 */
[----:B0-----:R-:W-:Y:S01]  /*a700*/  VIADD R9, R20, 0xffffffff ;  /* 0xffffffff14097836 */ /* 0x001fe20000000000 */
[----:B------:R-:W-:Y:S02]  /*a710*/  SHF.L.U32 R30, R30, R25, RZ ;  /* 0x000000191e1e7219 */ /* 0x000fe400000006ff */
[----:B------:R-:W-:Y:S01]  /*a720*/  LOP3.LUT R5, R21, R32, RZ, 0xc0, !PT ;  /* 0x0000002015057212 */ /* 0x000fe200078ec0ff */
[----:B------:R-:W-:-:S04]  /*a730*/  IMAD.MOV R8, RZ, RZ, -R6 ;  /* 0x000000ffff087224 */ /* 0x000fc800078e0a06 */
[----:B------:R-:W-:Y:S01]  /*a740*/  IMAD R6, R30, R6, R5 ;  /* 0x000000061e067224 */ /* 0x000fe200078e0205 */
[----:B------:R-:W-:Y:S01]  /*a750*/  LOP3.LUT R5, R14, R9, RZ, 0xc0, !PT ;  /* 0x000000090e057212 */ /* 0x000fe200078ec0ff */
[----:B------:R-:W-:Y:S02]  /*a760*/  @P0 IMAD R3, R7, R24, R4 ;  /* 0x0000001807030224 */ /* 0x000fe400078e0204 */
[----:B--2---:R-:W-:Y:S02]  /*a770*/  IMAD R4, R8, R27, R23 ;  /* 0x0000001b08047224 */ /* 0x004fe400078e0217 */
[----:B---3--:R-:W-:Y:S02]  /*a780*/  IMAD R3, R6, R31, R3 ;  /* 0x0000001f06037224 */ /* 0x008fe400078e0203 */
[----:B------:R-:W-:Y:S02]  /*a790*/  IMAD R4, R4, R20, R5 ;  /* 0x0000001404047224 */ /* 0x000fe400078e0205 */
[----:B------:R-:W-:-:S02]  /*a7a0*/  IMAD.MOV.U32 R8, RZ, RZ, 0x1 ;  /* 0x00000001ff087424 */ /* 0x000fc400078e00ff */
[----:B------:R-:W-:Y:S01]  /*a7b0*/  IMAD.MOV.U32 R6, RZ, RZ, R22 ;  /* 0x000000ffff067224 */ /* 0x000fe200078e0016 */
[----:B------:R-:W-:Y:S02]  /*a7c0*/  SEL R21, R4, R3, !P0 ;  /* 0x0000000304157207 */ /* 0x000fe40004000000 */
[----:B------:R-:W-:-:S07]  /*a7d0*/  SEL R20, R3, R4, !P0 ;  /* 0x0000000403147207 */ /* 0x000fce0004000000 */
.L_x_291:
[----:B------:R-:W-:-:S08]  /*a7e0*/  NOP ;  /* 0x0000000000007918 */ /* 0x000fd00000000000 */
[----:B------:R-:W0:-:S00]  /*a7f0*/  USETMAXREG.DEALLOC.CTAPOOL 0x28 ;  /* 0x00000028000079c8 */ /* 0x000e0000080e0500 */
[----:B0-----:R-:W-:-:S13]  /*a800*/  ISETP.NE.AND P0, PT, R0, RZ, PT ;  /* 0x000000ff0000720c */ /* 0x001fda0003f05270 */
[----:B------:R-:W-:Y:S05]  /*a810*/  @P0 EXIT ;  /* 0x000000000000094d */ /* 0x000fea0003800000 */
[----:B------:R-:W-:Y:S01]  /*a820*/  LOP3.LUT P0, RZ, R8, 0xff, RZ, 0xc0, !PT ;  /* 0x000000ff08ff7812 */ /* 0x000fe2000780c0ff */
[----:B------:R-:W-:Y:S02]  /*a830*/  IMAD.MOV.U32 R0, RZ, RZ, 0x1 ;  /* 0x00000001ff007424 */ /* 0x000fe400078e00ff */
[----:B------:R-:W-:-:S10]  /*a840*/  IMAD.MOV.U32 R3, RZ, RZ, RZ ;  /* 0x000000ffff037224 */ /* 0x000fd400078e00ff */
[----:B------:R-:W-:Y:S05]  /*a850*/  @!P0 BRA `(.L_x_294) ;  /* 0x0000000c00488947 */ /* 0x000fea0003800000 */
[----:B------:R-:W0:Y:S01]  /*a860*/  LDC R0, c[0x0][0x28c] ;  /* 0x0000a300ff007b82 */ /* 0x000e220000000800 */
[----:B------:R-:W1:Y:S01]  /*a870*/  S2R R11, SR_CgaCtaId ;  /* 0x00000000000b7919 */ /* 0x000e620000008800 */
[----:B------:R-:W-:Y:S01]  /*a880*/  ULDC UR5, c[0x0][0x600] ;  /* 0x0001800000057ab9 */ /* 0x000fe20000000800 */
[----:B------:R-:W-:Y:S01]  /*a890*/  ULDC UR4, c[0x0][0xc] ;  /* 0x0000030000047ab9 */ /* 0x000fe20000000800 */
[----:B------:R-:W-:Y:S01]  /*a8a0*/  UIADD3 UR16, UR5, -0x1, URZ ;  /* 0xffffffff05107890 */ /* 0x000fe2000fffe03f */
[----:B------:R-:W-:Y:S01]  /*a8b0*/  BSSY B0, `(.L_x_294) ;  /* 0x00000cc000007945 */ /* 0x000fe20003800000 */
[----:B------:R-:W-:Y:S01]  /*a8c0*/  ULDC UR6, c[0x0][0x658] ;  /* 0x0001960000067ab9 */ /* 0x000fe20000000800 */
[----:B------:R-:W-:Y:S01]  /*a8d0*/  ULDC UR5, c[0x0][0x10] ;  /* 0x0000040000057ab9 */ /* 0x000fe20000000800 */
[----:B------:R-:W-:Y:S01]  /*a8e0*/  UMOV UR7, 0xffffffff ;  /* 0xffffffff00077882 */ /* 0x000fe20000000000 */
[----:B------:R-:W-:Y:S01]  /*a8f0*/  UMOV UR8, 0x1 ;  /* 0x0000000100087882 */ /* 0x000fe20000000000 */
[----:B------:R-:W-:Y:S01]  /*a900*/  UIMAD.WIDE.U32 UR4, UR4, UR5, URZ ;  /* 0x00000005040472a5 */ /* 0x000fe2000f8e003f */
[----:B------:R-:W-:Y:S01]  /*a910*/  IMAD.MOV.U32 R9, RZ, RZ, 0x1 ;  /* 0x00000001ff097424 */ /* 0x000fe200078e00ff */
[----:B------:R-:W-:Y:S01]  /*a920*/  USHF.L.U32 UR7, UR7, UR6, URZ ;  /* 0x0000000607077299 */ /* 0x000fe2000800063f */
[----:B------:R-:W-:Y:S01]  /*a930*/  LOP3.LUT R13, R19, 0x2, RZ, 0xfc, !PT ;  /* 0x00000002130d7812 */ /* 0x000fe200078efcff */
[----:B------:R-:W-:-:S02]  /*a940*/  USHF.L.U32 UR18, UR8, UR6, URZ ;  /* 0x0000000608127299 */ /* 0x000fc4000800063f */
[----:B------:R-:W-:Y:S01]  /*a950*/  ULOP3.LUT UR17, URZ, UR7, URZ, 0x33, !UPT ;  /* 0x000000073f117292 */ /* 0x000fe2000f8e333f */
[----:B------:R-:W-:Y:S01]  /*a960*/  ULDC UR6, c[0x0][0x14] ;  /* 0x0000050000067ab9 */ /* 0x000fe20000000800 */
[----:B------:R-:W-:Y:S01]  /*a970*/  ULDC.64 UR22, c[0x0][0x198] ;  /* 0x0000660000167ab9 */ /* 0x000fe20000000a00 */
[----:B------:R-:W-:Y:S02]  /*a980*/  UIMAD.WIDE.U32 UR20, UR4, UR6, URZ ;  /* 0x00000006041472a5 */ /* 0x000fe4000f8e003f */
[----:B------:R-:W-:Y:S01]  /*a990*/  UIMAD UR13, UR5, UR6, URZ ;  /* 0x00000006050d72a4 */ /* 0x000fe2000f8e023f */
[----:B0-----:R-:W-:-:S03]  /*a9a0*/  VIADD R0, R0, 0x1f ;  /* 0x0000001f00007836 */ /* 0x001fc60000000000 */
[----:B------:R-:W-:Y:S02]  /*a9b0*/  UIADD3 UR13, UR21, UR13, URZ ;  /* 0x0000000d150d7290 */ /* 0x000fe4000fffe03f */
[----:B------:R-:W-:-:S04]  /*a9c0*/  SHF.R.S32.HI R3, RZ, 0x1f, R0 ;  /* 0x0000001fff037819 */ /* 0x000fc80000011400 */
[----:B------:R-:W-:Y:S01]  /*a9d0*/  LEA.HI R8, R3, R0, RZ, 0x5 ;  /* 0x0000000003087211 */ /* 0x000fe200078f28ff */
[C---:B-1----:R-:W-:Y:S02]  /*a9e0*/  IMAD.SHL.U32 R10, R11.reuse, 0x20, RZ ;  /* 0x000000200b0a7824 */ /* 0x042fe400078e00ff */
[----:B------:R-:W-:Y:S01]  /*a9f0*/  IMAD.SHL.U32 R11, R11, 0x400, RZ ;  /* 0x000004000b0b7824 */ /* 0x000fe200078e00ff */
[----:B------:R-:W-:Y:S01]  /*aa00*/  SHF.R.S32.HI R8, RZ, 0x5, R8 ;  /* 0x00000005ff087819 */ /* 0x000fe20000011408 */
[----:B------:R-:W-:Y:S01]  /*aa10*/  IMAD.MOV.U32 R0, RZ, RZ, 0x1 ;  /* 0x00000001ff007424 */ /* 0x000fe200078e00ff */
[----:B------:R-:W-:Y:S01]  /*aa20*/  LOP3.LUT R10, R10, 0xe0, RZ, 0xc0, !PT ;  /* 0x000000e00a0a7812 */ /* 0x000fe200078ec0ff */
[----:B------:R-:W-:Y:S01]  /*aa30*/  IMAD.MOV.U32 R3, RZ, RZ, RZ ;  /* 0x000000ffff037224 */ /* 0x000fe200078e00ff */
[----:B------:R-:W-:Y:S01]  /*aa40*/  LOP3.LUT R11, R11, 0x1c00, RZ, 0xc0, !PT ;  /* 0x00001c000b0b7812 */ /* 0x000fe200078ec0ff */
[----:B------:R-:W-:-:S07]  /*aa50*/  VIADD R12, R8, 0x1 ;  /* 0x00000001080c7836 */ /* 0x000fce0000000000 */
.L_x_305:
[----:B------:R-:W-:-:S03]  /*aa60*/  UMOV UR4, 0xffffffff ;  /* 0xffffffff00047882 */ /* 0x000fc60000000000 */
[----:B------:R-:W-:Y:S05]  /*aa70*/  BRA.DIV UR4, `(.L_x_295) ;  /* 0x0000000e04a87947 */ /* 0x000fea000b800000 */
[----:B------:R-:W-:-:S13]  /*aa80*/  ELECT P6, URZ, PT ;  /* 0x00000000003f782f */ /* 0x000fda00038c0000 */
.L_x_316:
[----:B------:R-:W0:Y:S01]  /*aa90*/  LDC R4, c[0x0][0x28c] ;  /* 0x0000a300ff047b82 */ /* 0x000e220000000800 */
[----:B------:R-:W-:Y:S01]  /*aaa0*/  BSSY B1, `(.L_x_296) ;  /* 0x0000038000017945 */ /* 0x000fe20003800000 */
[----:B0-----:R-:W-:-:S13]  /*aab0*/  ISETP.LT.OR P6, PT, R4, 0x1, !P6 ;  /* 0x000000010400780c */ /* 0x001fda00077c1670 */
[----:B------:R-:W-:Y:S05]  /*aac0*/  @P6 BRA `(.L_x_297) ;  /* 0x0000000000d46947 */ /* 0x000fea0003800000 */
[----:B------:R-:W-:Y:S02]  /*aad0*/  IMAD.SHL.U32 R22, R20, 0x80, RZ ;  /* 0x0000008014167824 */ /* 0x000fe400078e00ff */
[----:B------:R-:W-:Y:S02]  /*aae0*/  IMAD R21, R21, 0x100, R10 ;  /* 0x0000010015157824 */ /* 0x000fe400078e020a */
[----:B------:R-:W-:Y:S02]  /*aaf0*/  IMAD.MOV.U32 R24, RZ, RZ, RZ ;  /* 0x000000ffff187224 */ /* 0x000fe400078e00ff */
[----:B------:R-:W-:Y:S02]  /*ab00*/  IMAD.MOV.U32 R4, RZ, RZ, R12 ;  /* 0x000000ffff047224 */ /* 0x000fe400078e000c */
[----:B------:R-:W-:Y:S02]  /*ab10*/  IMAD.MOV.U32 R5, RZ, RZ, R0 ;  /* 0x000000ffff057224 */ /* 0x000fe400078e0000 */
[----:B------:R-:W-:-:S07]  /*ab20*/  IMAD.MOV.U32 R14, RZ, RZ, R3 ;  /* 0x000000ffff0e7224 */ /* 0x000fce00078e0003 */
.L_x_300:
[----:B------:R-:W0:Y:S01]  /*ab30*/  S2R R20, SR_CgaCtaId ;  /* 0x0000000000147919 */ /* 0x000e220000008800 */
[----:B------:R-:W-:Y:S02]  /*ab40*/  MOV R7, 0x400 ;  /* 0x0000040000077802 */ /* 0x000fe40000000f00 */
[----:B------:R-:W-:-:S13]  /*ab50*/  LOP3.LUT P1, RZ, R18, 0x7f, RZ, 0xc0, !PT ;  /* 0x0000007f12ff7812 */ /* 0x000fda000782c0ff */
[----:B------:R-:W1:Y:S01]  /*ab60*/  @!P1 LDC R15, c[0x0][0x500] ;  /* 0x00014000ff0f9b82 */ /* 0x000e620000000800 */
[----:B0-----:R-:W-:Y:S02]  /*ab70*/  LEA R23, R20, R7, 0x18 ;  /* 0x0000000714177211 */ /* 0x001fe400078ec0ff */
[----:B------:R-:W-:-:S03]  /*ab80*/  SHF.L.U32 R7, R5, 0x1f, RZ ;  /* 0x0000001f05077819 */ /* 0x000fc600000006ff */
[----:B------:R-:W-:-:S04]  /*ab90*/  IMAD R20, R14, 0x8, R23 ;  /* 0x000000080e147824 */ /* 0x000fc800078e0217 */
[----:B------:R-:W0:Y:S02]  /*aba0*/  SYNCS.PHASECHK.TRANS64.TRYWAIT P0, [R20+URZ+0x20], R7 ;  /* 0x00002007140075a7 */ /* 0x000e24000800017f */
[----:B01----:R-:W-:Y:S05]  /*abb0*/  @!P0 BRA `(.L_x_298) ;  /* 0x0000000c00788947 */ /* 0x003fea0003800000 */
.L_x_317:
[----:B0-----:R-:W-:Y:S01]  /*abc0*/  PRMT R7, R13, 0x9910, RZ ;  /* 0x000099100d077816 */ /* 0x001fe200000000ff */
[----:B------:R0:W-:Y:S03]  /*abd0*/  @!P1 SYNCS.ARRIVE.TRANS64 RZ, [R20+URZ], R15 ;  /* 0x0000000f14ff99a7 */ /* 0x0001e6000800003f */
[----:B------:R-:W-:-:S13]  /*abe0*/  ISETP.NE.AND P0, PT, R7, 0x2, PT ;  /* 0x000000020700780c */ /* 0x000fda0003f05270 */
[----:B0-----:R-:W-:Y:S05]  /*abf0*/  @P0 BRA `(.L_x_299) ;  /* 0x0000000000040947 */ /* 0x001fea0003800000 */
[----:B------:R-:W-:Y:S01]  /*ac00*/  BPT.TRAP 0x1 ;  /* 0x000000040000795c */ /* 0x000fe20000300000 */
.L_x_299:
[----:B------:R-:W-:Y:S01]  /*ac10*/  IMAD R7, R14, 0x2000, R11 ;  /* 0x000020000e077824 */ /* 0x000fe200078e020b */
[----:B------:R-:W-:Y:S01]  /*ac20*/  R2UR UR9, R20 ;  /* 0x00000000140972ca */ /* 0x000fe200000e0000 */
[--C-:B------:R-:W-:Y:S01]  /*ac30*/  IMAD R15, R14, 0x4000, R23.reuse ;  /* 0x000040000e0f7824 */ /* 0x100fe200078e0217 */
[----:B------:R-:W-:Y:S01]  /*ac40*/  UIADD3 UR4, UP0, UR22, 0xf0, URZ ;  /* 0x000000f016047890 */ /* 0x000fe2000ff1e03f */
[----:B------:R-:W-:Y:S01]  /*ac50*/  IMAD R7, R7, 0x4, R23 ;  /* 0x0000000407077824 */ /* 0x000fe200078e0217 */
[----:B------:R-:W-:Y:S01]  /*ac60*/  R2UR UR11, R22 ;  /* 0x00000000160b72ca */ /* 0x000fe200000e0000 */
[----:B------:R-:W-:Y:S01]  /*ac70*/  VIADD R4, R4, 0xffffffff ;  /* 0xffffffff04047836 */ /* 0x000fe20000000000 */
[----:B------:R-:W-:Y:S01]  /*ac80*/  R2UR UR5, R15 ;  /* 0x000000000f0572ca */ /* 0x000fe200000e0000 */
[----:B------:R-:W-:Y:S01]  /*ac90*/  UIADD3 UR24, UP1, UR22, 0x1f0, URZ ;  /* 0x000001f016187890 */ /* 0x000fe2000ff3e03f */
[----:B------:R-:W-:Y:S01]  /*aca0*/  R2UR UR8, R7 ;  /* 0x00000000070872ca */ /* 0x000fe200000e0000 */
[----:B------:R-:W-:Y:S01]  /*acb0*/  VIADD R14, R14, 0x1 ;  /* 0x000000010e0e7836 */ /* 0x000fe20000000000 */
[----:B------:R-:W-:Y:S01]  /*acc0*/  R2UR UR10, R24 ;  /* 0x00000000180a72ca */ /* 0x000fe200000e0000 */
[----:B------:R-:W-:Y:S01]  /*acd0*/  UIADD3.X UR25, URZ, UR23, URZ, UP1, !UPT ;  /* 0x000000173f197290 */ /* 0x000fe20008ffe43f */
[----:B------:R-:W-:Y:S01]  /*ace0*/  R2UR UR12, R6 ;  /* 0x00000000060c72ca */ /* 0x000fe200000e0000 */
[----:B------:R-:W-:Y:S01]  /*acf0*/  UMOV UR6, 0x0 ;  /* 0x0000000000067882 */ /* 0x000fe20000000000 */
[----:B------:R-:W-:Y:S01]  /*ad00*/  R2UR UR19, R21 ;  /* 0x00000000151372ca */ /* 0x000fe200000e0000 */
[----:B------:R-:W-:Y:S01]  /*ad10*/  UMOV UR7, 0x10000000 ;  /* 0x1000000000077882 */ /* 0x000fe20000000000 */
[----:B------:R-:W-:Y:S01]  /*ad20*/  ISETP.GT.AND P1, PT, R4, 0x1, PT ;  /* 0x000000010400780c */ /* 0x000fe20003f24270 */
[----:B------:R-:W-:Y:S01]  /*ad30*/  UMOV UR26, 0xff0000 ;  /* 0x00ff0000001a7882 */ /* 0x000fe20000000000 */
[----:B------:R-:W-:Y:S01]  /*ad40*/  ISETP.NE.AND P0, PT, R14, 0x4, PT ;  /* 0x000000040e00780c */ /* 0x000fe20003f05270 */
[----:B------:R-:W-:Y:S01]  /*ad50*/  UIADD3 UR14, UR5, 0x100, URZ ;  /* 0x00000100050e7890 */ /* 0x000fe2000fffe03f */
[----:B------:R-:W-:Y:S01]  /*ad60*/  VIADD R24, R24, 0x20 ;  /* 0x0000002018187836 */ /* 0x000fe20000000000 */
[----:B------:R-:W-:Y:S01]  /*ad70*/  UIADD3.X UR5, URZ, UR23, URZ, UP0, !UPT ;  /* 0x000000173f057290 */ /* 0x000fe200087fe43f */
[----:B------:R-:W-:Y:S01]  /*ad80*/  SEL R20, RZ, 0x1, P0 ;  /* 0x00000001ff147807 */ /* 0x000fe20000000000 */
[----:B------:R-:W-:Y:S01]  /*ad90*/  UIADD3 UR15, UR8, 0x10100, URZ ;  /* 0x00010100080f7890 */ /* 0x000fe2000fffe03f */
[----:B------:R-:W-:-:S02]  /*ada0*/  SEL R14, R14, RZ, P0 ;  /* 0x000000ff0e0e7207 */ /* 0x000fc40000000000 */
[----:B------:R-:W-:Y:S01]  /*adb0*/  UMOV UR8, UR14 ;  /* 0x0000000e00087c82 */ /* 0x000fe20008000000 */
[----:B------:R-:W-:-:S03]  /*adc0*/  LOP3.LUT R5, R5, R20, RZ, 0x3c, !PT ;  /* 0x0000001405057212 */ /* 0x000fc600078e3cff */
[----:B------:R0:W-:Y:S02]  /*add0*/  UTMALDG.3D [UR8], [UR4], desc[UR6] ;  /* 0x00000608040075b4 */ /* 0x0001e40008011000 */
[----:B0-----:R-:W-:Y:S01]  /*ade0*/  UMOV UR8, UR15 ;  /* 0x0000000f00087c82 */ /* 0x001fe20008000000 */
[----:B------:R-:W-:Y:S02]  /*adf0*/  UMOV UR11, UR19 ;  /* 0x00000013000b7c82 */ /* 0x000fe40008000000 */
[----:B------:R0:W-:Y:S02]  /*ae00*/  UTMALDG.3D.MULTICAST [UR8], [UR24], UR26, desc[UR6] ;  /* 0x00000608180073b4 */ /* 0x0001e4000801181a */
[----:B0-----:R-:W-:Y:S05]  /*ae10*/  @P1 BRA `(.L_x_300) ;  /* 0xfffffffc00441947 */ /* 0x001fea000383ffff */
.L_x_297:
[----:B------:R-:W-:Y:S05]  /*ae20*/  BSYNC B1 ;  /* 0x0000000000017941 */ /* 0x000fea0003800000 */
.L_x_296:
[----:B------:R-:W-:Y:S01]  /*ae30*/  LOP3.LUT P1, RZ, R9, 0xff, RZ, 0xc0, !PT ;  /* 0x000000ff09ff7812 */ /* 0x000fe2000782c0ff */
[----:B------:R-:W-:Y:S01]  /*ae40*/  IMAD.IADD R3, R8, 0x1, R3 ;  /* 0x0000000108037824 */ /* 0x000fe200078e0203 */
[----:B------:R-:W-:Y:S01]  /*ae50*/  IADD3 R16, P2, R16, UR20, RZ ;  /* 0x0000001410107c10 */ /* 0x000fe2000ff5e0ff */
[----:B------:R-:W-:Y:S01]  /*ae60*/  ULDC.64 UR4, c[0x0][0x650] ;  /* 0x0001940000047ab9 */ /* 0x000fe20000000a00 */
[----:B------:R-:W-:Y:S01]  /*ae70*/  BSSY B1, `(.L_x_301) ;  /* 0x000006d000017945 */ /* 0x000fe20003800000 */
[----:B------:R-:W-:Y:S01]  /*ae80*/  IMAD.MOV.U32 R20, RZ, RZ, -0x1 ;  /* 0xffffffffff147424 */ /* 0x000fe200078e00ff */
[----:B------:R-:W-:Y:S01]  /*ae90*/  ISETP.GT.U32.AND P0, PT, R3, 0x3, PT ;  /* 0x000000030300780c */ /* 0x000fe20003f04070 */
[----:B------:R-:W-:Y:S01]  /*aea0*/  IMAD.MOV.U32 R21, RZ, RZ, -0x1 ;  /* 0xffffffffff157424 */ /* 0x000fe200078e00ff */
[----:B------:R-:W-:Y:S02]  /*aeb0*/  SHF.R.U32.HI R4, RZ, 0x2, R3 ;  /* 0x00000002ff047819 */ /* 0x000fe40000011603 */
[----:B------:R-:W-:-:S02]  /*aec0*/  ISETP.LT.U32.AND P0, PT, R8, 0x4, P0 ;  /* 0x000000040800780c */ /* 0x000fc40000701070 */
[----:B------:R-:W-:Y:S01]  /*aed0*/  IADD3.X R17, R17, UR13, RZ, P2, !PT ;  /* 0x0000000d11117c10 */ /* 0x000fe200097fe4ff */
[----:B------:R-:W0:Y:S01]  /*aee0*/  @P1 S2R R6, SR_CgaCtaId ;  /* 0x0000000000061919 */ /* 0x000e220000008800 */
[----:B------:R-:W-:Y:S02]  /*aef0*/  @P1 MOV R5, 0x400 ;  /* 0x0000040000051802 */ /* 0x000fe40000000f00 */
[----:B------:R-:W-:Y:S02]  /*af00*/  ISETP.GE.U32.AND P2, PT, R16, UR4, PT ;  /* 0x0000000410007c0c */ /* 0x000fe4000bf46070 */
[----:B------:R-:W-:Y:S02]  /*af10*/  LOP3.LUT R4, R4, 0x1, RZ, 0xc0, !PT ;  /* 0x0000000104047812 */ /* 0x000fe400078ec0ff */
[----:B------:R-:W-:Y:S02]  /*af20*/  LOP3.LUT R3, R3, 0x3, RZ, 0xc0, !PT ;  /* 0x0000000303037812 */ /* 0x000fe400078ec0ff */
[----:B------:R-:W-:-:S02]  /*af30*/  PRMT R9, RZ, 0x7610, R9 ;  /* 0x00007610ff097816 */ /* 0x000fc40000000009 */
[----:B0-----:R-:W-:Y:S01]  /*af40*/  @P1 LEA R5, R6, R5, 0x18 ;  /* 0x0000000506051211 */ /* 0x001fe200078ec0ff */
[----:B------:R-:W-:-:S03]  /*af50*/  IMAD.MOV.U32 R6, RZ, RZ, -0x1 ;  /* 0xffffffffff067424 */ /* 0x000fc600078e00ff */
[----:B------:R0:W-:Y:S01]  /*af60*/  @P1 SYNCS.ARRIVE.TRANS64.A1T0 RZ, [R5+URZ+0x58], RZ ;  /* 0x000058ff05ff19a7 */ /* 0x0001e2000810003f */
[----:B------:R-:W-:-:S04]  /*af70*/  ISETP.NE.U32.AND P1, PT, R4, 0x1, PT ;  /* 0x000000010400780c */ /* 0x000fc80003f25070 */
[----:B------:R-:W-:Y:S02]  /*af80*/  ISETP.GT.U32.AND P1, PT, R8, 0x3, !P1 ;  /* 0x000000030800780c */ /* 0x000fe40004f24070 */
[----:B0-----:R-:W-:Y:S02]  /*af90*/  SEL R5, RZ, 0x1, !P0 ;  /* 0x00000001ff057807 */ /* 0x001fe40004000000 */
[----:B------:R-:W-:Y:S02]  /*afa0*/  ISETP.GE.U32.AND.EX P0, PT, R17, UR5, PT, P2 ;  /* 0x0000000511007c0c */ /* 0x000fe4000bf06120 */
[----:B------:R-:W-:-:S04]  /*afb0*/  SEL R4, RZ, 0x1, !P1 ;  /* 0x00000001ff047807 */ /* 0x000fc80004800000 */
[----:B------:R-:W-:Y:S02]  /*afc0*/  LOP3.LUT R0, R4, R0, R5, 0x96, !PT ;  /* 0x0000000004007212 */ /* 0x000fe400078e9605 */
[----:B------:R-:W-:-:S05]  /*afd0*/  PRMT R4, RZ, 0x7610, R4 ;  /* 0x00007610ff047816 */ /* 0x000fca0000000004 */
[----:B------:R-:W-:Y:S05]  /*afe0*/  @P0 BRA `(.L_x_302) ;  /* 0x0000000400540947 */ /* 0x000fea0003800000 */
[----:B------:R-:W0:Y:S01]  /*aff0*/  S2R R15, SR_CTAID.X ;  /* 0x00000000000f7919 */ /* 0x000e220000002500 */
[----:B------:R-:W-:Y:S01]  /*b000*/  ULDC.64 UR4, c[0x0][0x628] ;  /* 0x00018a0000047ab9 */ /* 0x000fe20000000a00 */
[----:B------:R-:W-:Y:S01]  /*b010*/  ULDC UR7, c[0x0][0x630] ;  /* 0x00018c0000077ab9 */ /* 0x000fe20000000800 */
[----:B------:R-:W-:Y:S01]  /*b020*/  ISETP.NE.U32.AND P0, PT, RZ, UR4, PT ;  /* 0x00000004ff007c0c */ /* 0x000fe2000bf05070 */
[----:B------:R-:W1:Y:S01]  /*b030*/  S2R R20, SR_CTAID.Y ;  /* 0x0000000000147919 */ /* 0x000e620000002600 */
[----:B------:R-:W-:Y:S01]  /*b040*/  ULDC UR8, c[0x0][0x150] ;  /* 0x0000540000087ab9 */ /* 0x000fe20000000800 */
[----:B------:R-:W-:Y:S01]  /*b050*/  IMAD.MOV.U32 R4, RZ, RZ, R16 ;  /* 0x000000ffff047224 */ /* 0x000fe200078e0010 */
[----:B------:R-:W-:Y:S01]  /*b060*/  ISETP.NE.AND.EX P0, PT, RZ, UR5, PT, P0 ;  /* 0x00000005ff007c0c */ /* 0x000fe2000bf05300 */
[----:B------:R-:W-:Y:S01]  /*b070*/  IMAD.MOV.U32 R5, RZ, RZ, R17 ;  /* 0x000000ffff057224 */ /* 0x000fe200078e0011 */
[----:B0-----:R-:W-:-:S11]  /*b080*/  I2FP.F32.U32 R22, R15 ;  /* 0x0000000f00167245 */ /* 0x001fd60000201000 */
[----:B------:R-:W-:Y:S05]  /*b090*/  @!P0 BRA `(.L_x_303) ;  /* 0x0000000000288947 */ /* 0x000fea0003800000 */
[----:B------:R-:W-:Y:S02]  /*b0a0*/  ULDC UR6, c[0x0][0x634] ;  /* 0x00018d0000067ab9 */ /* 0x000fe40000000800 */
[----:B------:R-:W-:-:S05]  /*b0b0*/  IADD3 R5, P0, R16, UR6, RZ ;  /* 0x0000000610057c10 */ /* 0x000fca000ff1e0ff */
[----:B------:R-:W-:-:S04]  /*b0c0*/  IMAD.X R21, RZ, RZ, R17, P0 ;  /* 0x000000ffff157224 */ /* 0x000fc800000e0611 */
[----:B------:R-:W-:-:S04]  /*b0d0*/  IMAD.WIDE.U32 R6, R21, UR4, RZ ;  /* 0x0000000415067c25 */ /* 0x000fc8000f8e00ff */
[----:B------:R-:W-:-:S04]  /*b0e0*/  IMAD.WIDE.U32 R6, P0, R5, UR5, R6 ;  /* 0x0000000505067c25 */ /* 0x000fc8000f800006 */
[----:B------:R-:W-:-:S04]  /*b0f0*/  IMAD.WIDE.U32 R4, R5, UR4, RZ ;  /* 0x0000000405047c25 */ /* 0x000fc8000f8e00ff */
[----:B------:R-:W-:Y:S01]  /*b100*/  IMAD.MOV.U32 R4, RZ, RZ, R7 ;  /* 0x000000ffff047224 */ /* 0x000fe200078e0007 */
[----:B------:R-:W-:Y:S01]  /*b110*/  IADD3 RZ, P1, R5, R6, RZ ;  /* 0x0000000605ff7210 */ /* 0x000fe20007f3e0ff */
[----:B------:R-:W-:-:S04]  /*b120*/  IMAD.X R5, RZ, RZ, RZ, P0 ;  /* 0x000000ffff057224 */ /* 0x000fc800000e06ff */
[----:B------:R-:W-:-:S08]  /*b130*/  IMAD.WIDE.U32.X R4, R21, UR5, R4, P1 ;  /* 0x0000000515047c25 */ /* 0x000fd000088e0404 */
.L_x_303:
[--C-:B------:R-:W-:Y:S01]  /*b140*/  SHF.R.U64 R14, R4, UR7, R5.reuse ;  /* 0x00000007040e7c19 */ /* 0x100fe20008001205 */
[----:B------:R-:W-:Y:S01]  /*b150*/  FMUL R22, R22, UR8 ;  /* 0x0000000816167c20 */ /* 0x000fe20008400000 */
[----:B------:R-:W-:Y:S01]  /*b160*/  SHF.R.U32.HI R4, RZ, UR7, R5 ;  /* 0x00000007ff047c19 */ /* 0x000fe20008011605 */
[----:B------:R-:W0:Y:S01]  /*b170*/  LDC R6, c[0x0][0x144] ;  /* 0x00005100ff067b82 */ /* 0x000e220000000800 */
[----:B------:R-:W-:Y:S01]  /*b180*/  IADD3 R5, P0, RZ, -R14, RZ ;  /* 0x8000000eff057210 */ /* 0x000fe20007f1e0ff */
[----:B------:R-:W-:Y:S01]  /*b190*/  ULDC UR6, c[0x0][0x154] ;  /* 0x0000550000067ab9 */ /* 0x000fe20000000800 */
[----:B-1----:R-:W-:Y:S01]  /*b1a0*/  I2FP.F32.U32 R7, R20 ;  /* 0x0000001400077245 */ /* 0x002fe20000201000 */
[----:B------:R-:W1:Y:S01]  /*b1b0*/  F2I.U32.TRUNC.NTZ R22, R22 ;  /* 0x0000001600167305 */ /* 0x000e62000020f000 */
[----:B------:R-:W-:Y:S01]  /*b1c0*/  ULDC.64 UR4, c[0x0][0x620] ;  /* 0x0001880000047ab9 */ /* 0x000fe20000000a00 */
[----:B------:R-:W-:Y:S01]  /*b1d0*/  IMAD.X R4, RZ, RZ, ~R4, P0 ;  /* 0x000000ffff047224 */ /* 0x000fe200000e0e04 */
[----:B------:R-:W-:Y:S01]  /*b1e0*/  ISETP.NE.AND P2, PT, R2, 0x1, PT ;  /* 0x000000010200780c */ /* 0x000fe20003f45270 */
[----:B------:R-:W-:Y:S01]  /*b1f0*/  FMUL R23, R7, UR6 ;  /* 0x0000000607177c20 */ /* 0x000fe20008400000 */
[----:B------:R-:W2:Y:S01]  /*b200*/  LDC R25, c[0x0][0x148] ;  /* 0x00005200ff197b82 */ /* 0x000ea20000000800 */
[----:B------:R-:W-:Y:S01]  /*b210*/  IMAD R4, R4, UR4, RZ ;  /* 0x0000000404047c24 */ /* 0x000fe2000f8e02ff */
[----:B------:R-:W-:-:S02]  /*b220*/  ULDC.64 UR6, c[0x0][0x640] ;  /* 0x0001900000067ab9 */ /* 0x000fc40000000a00 */
[----:B------:R-:W-:Y:S01]  /*b230*/  ISETP.NE.U32.AND P0, PT, RZ, UR6, PT ;  /* 0x00000006ff007c0c */ /* 0x000fe2000bf05070 */
[----:B------:R-:W3:Y:S01]  /*b240*/  F2I.U32.TRUNC.NTZ R23, R23 ;  /* 0x0000001700177305 */ /* 0x000ee2000020f000 */
[C---:B------:R-:W-:Y:S02]  /*b250*/  IMAD R7, R5.reuse, UR5, R4 ;  /* 0x0000000505077c24 */ /* 0x040fe4000f8e0204 */
[----:B------:R-:W-:Y:S01]  /*b260*/  IMAD.WIDE.U32 R4, R5, UR4, R16 ;  /* 0x0000000405047c25 */ /* 0x000fe2000f8e0010 */
[----:B------:R-:W-:Y:S01]  /*b270*/  ULDC UR4, c[0x0][0x618] ;  /* 0x0001860000047ab9 */ /* 0x000fe20000000800 */
[----:B------:R-:W-:Y:S02]  /*b280*/  ISETP.NE.AND.EX P0, PT, RZ, UR7, PT, P0 ;  /* 0x00000007ff007c0c */ /* 0x000fe4000bf05300 */
[----:B------:R-:W-:Y:S02]  /*b290*/  IMAD.IADD R5, R5, 0x1, R7 ;  /* 0x0000000105057824 */ /* 0x000fe400078e0207 */
[----:B-1----:R-:W-:-:S03]  /*b2a0*/  IMAD.MOV R22, RZ, RZ, -R22 ;  /* 0x000000ffff167224 */ /* 0x002fc600078e0a16 */
[----:B------:R-:W-:Y:S01]  /*b2b0*/  SHF.R.U64 R21, R4, UR4, R5 ;  /* 0x0000000404157c19 */ /* 0x000fe20008001205 */
[----:B0-----:R-:W-:Y:S01]  /*b2c0*/  IMAD R15, R6, R22, R15 ;  /* 0x00000016060f7224 */ /* 0x001fe200078e020f */
[----:B------:R-:W-:Y:S01]  /*b2d0*/  SHF.R.U32.HI R4, RZ, UR4, R5 ;  /* 0x00000004ff047c19 */ /* 0x000fe20008011605 */
[----:B------:R-:W-:Y:S01]  /*b2e0*/  ULDC UR4, c[0x0][0x608] ;  /* 0x0001820000047ab9 */ /* 0x000fe20000000800 */
[----:B---3--:R-:W-:Y:S02]  /*b2f0*/  IMAD.MOV R6, RZ, RZ, -R23 ;  /* 0x000000ffff067224 */ /* 0x008fe400078e0a17 */
[--C-:B------:R-:W-:Y:S02]  /*b300*/  SHF.R.U64 R22, R21, UR4, R4.reuse ;  /* 0x0000000415167c19 */ /* 0x100fe40008001204 */
[----:B------:R-:W-:Y:S01]  /*b310*/  SHF.R.U32.HI R5, RZ, UR4, R4 ;  /* 0x00000004ff057c19 */ /* 0x000fe20008011604 */
[----:B------:R-:W-:Y:S01]  /*b320*/  ULDC UR4, c[0x0][0x658] ;  /* 0x0001960000047ab9 */ /* 0x000fe20000000800 */
[----:B--2---:R-:W-:-:S02]  /*b330*/  @P2 IMAD R15, R25, R6, R20 ;  /* 0x00000006190f2224 */ /* 0x004fc400078e0214 */
[--C-:B------:R-:W-:Y:S02]  /*b340*/  SHF.R.U64 R20, R22, UR4, R5.reuse ;  /* 0x0000000416147c19 */ /* 0x100fe40008001205 */
[----:B------:R-:W-:-:S03]  /*b350*/  SHF.R.U32.HI R23, RZ, UR4, R5 ;  /* 0x00000004ff177c19 */ /* 0x000fc60008011605 */
[----:B------:R-:W-:Y:S02]  /*b360*/  IMAD.MOV.U32 R6, RZ, RZ, R20 ;  /* 0x000000ffff067224 */ /* 0x000fe400078e0014 */
[----:B------:R-:W-:Y:S01]  /*b370*/  IMAD.MOV.U32 R5, RZ, RZ, R23 ;  /* 0x000000ffff057224 */ /* 0x000fe200078e0017 */
[----:B------:R-:W-:Y:S06]  /*b380*/  @!P0 BRA `(.L_x_304) ;  /* 0x00000000002c8947 */ /* 0x000fec0003800000 */
        /* <DEDUP_REMOVED lines=9> */
[----:B------:R-:W-:-:S04]  /*b420*/  IMAD.WIDE.U32.X R4, R23, UR7, R4, P1 ;  /* 0x0000000717047c25 */ /* 0x000fc800088e0404 */
[----:B------:R-:W-:-:S07]  /*b430*/  IMAD.MOV.U32 R6, RZ, RZ, R4 ;  /* 0x000000ffff067224 */ /* 0x000fce00078e0004 */
.L_x_304:
[----:B------:R-:W-:Y:S01]  /*b440*/  ULDC UR4, c[0x0][0x648] ;  /* 0x0001920000047ab9 */ /* 0x000fe20000000800 */
[----:B------:R-:W-:Y:S01]  /*b450*/  LOP3.LUT R4, R22, UR17, RZ, 0xc0, !PT ;  /* 0x0000001116047c12 */ /* 0x000fe2000f8ec0ff */
[----:B------:R-:W-:Y:S01]  /*b460*/  ULDC UR5, c[0x0][0x610] ;  /* 0x0001840000057ab9 */ /* 0x000fe20000000800 */
[----:B------:R-:W-:Y:S01]  /*b470*/  SHF.R.U64 R5, R6, UR4, R5 ;  /* 0x0000000406057c19 */ /* 0x000fe20008001205 */
[----:B------:R-:W-:Y:S01]  /*b480*/  ULDC UR4, c[0x0][0x638] ;  /* 0x00018e0000047ab9 */ /* 0x000fe20000000800 */
[----:B------:R-:W-:Y:S01]  /*b490*/  LOP3.LUT R21, R21, UR16, RZ, 0xc0, !PT ;  /* 0x0000001015157c12 */ /* 0x000fe2000f8ec0ff */
[----:B------:R-:W-:Y:S02]  /*b4a0*/  IMAD.MOV.U32 R6, RZ, RZ, R14 ;  /* 0x000000ffff067224 */ /* 0x000fe400078e000e */
[----:B------:R-:W-:Y:S02]  /*b4b0*/  IMAD.MOV R7, RZ, RZ, -R5 ;  /* 0x000000ffff077224 */ /* 0x000fe400078e0a05 */
[----:B------:R-:W-:-:S02]  /*b4c0*/  IMAD R4, R5, UR18, R4 ;  /* 0x0000001205047c24 */ /* 0x000fc4000f8e0204 */
[----:B------:R-:W-:Y:S01]  /*b4d0*/  IMAD R20, R7, UR4, R20 ;  /* 0x0000000407147c24 */ /* 0x000fe2000f8e0214 */
[----:B------:R-:W-:Y:S01]  /*b4e0*/  ULDC UR4, c[0x0][0x600] ;  /* 0x0001800000047ab9 */ /* 0x000fe20000000800 */
[----:B------:R-:W-:Y:S02]  /*b4f0*/  IMAD R15, R4, UR5, R15 ;  /* 0x00000005040f7c24 */ /* 0x000fe4000f8e020f */
[----:B------:R-:W-:Y:S02]  /*b500*/  IMAD R20, R20, UR4, R21 ;  /* 0x0000000414147c24 */ /* 0x000fe4000f8e0215 */
[----:B------:R-:W-:-:S03]  /*b510*/  IMAD.MOV.U32 R4, RZ, RZ, 0x1 ;  /* 0x00000001ff047424 */ /* 0x000fc600078e00ff */
[----:B------:R-:W-:Y:S02]  /*b520*/  SEL R21, R20, R15, !P2 ;  /* 0x0000000f14157207 */ /* 0x000fe40005000000 */
[----:B------:R-:W-:-:S07]  /*b530*/  SEL R20, R15, R20, !P2 ;  /* 0x000000140f147207 */ /* 0x000fce0005000000 */
.L_x_302:
[----:B------:R-:W-:Y:S05]  /*b540*/  BSYNC B1 ;  /* 0x0000000000017941 */ /* 0x000fea0003800000 */
.L_x_301:
[----:B------:R-:W-:-:S13]  /*b550*/  LOP3.LUT P0, RZ, R4, 0xff, RZ, 0xc0, !PT ;  /* 0x000000ff04ff7812 */ /* 0x000fda000780c0ff */
[----:B------:R-:W-:Y:S05]  /*b560*/  @P0 BRA `(.L_x_305) ;  /* 0xfffffff4003c0947 */ /* 0x000fea000383ffff */
[----:B------:R-:W-:Y:S05]  /*b570*/  BSYNC B0 ;  /* 0x0000000000007941 */ /* 0x000fea0003800000 */
.L_x_294:
[----:B------:R-:W-:-:S03]  /*b580*/  UMOV UR4, 0xffffffff ;  /* 0xffffffff00047882 */ /* 0x000fc60000000000 */
[----:B------:R-:W-:Y:S05]  /*b590*/  BRA.DIV UR4, `(.L_x_306) ;  /* 0x0000000604147947 */ /* 0x000fea000b800000 */
[----:B------:R-:W-:-:S13]  /*b5a0*/  ELECT P6, URZ, PT ;  /* 0x00000000003f782f */ /* 0x000fda00038c0000 */
.L_x_320:
[----:B------:R-:W-:Y:S04]  /*b5b0*/  BSSY B0, `(.L_x_307) ;  /* 0x000002b000007945 */ /* 0x000fe80003800000 */
[----:B------:R-:W-:Y:S05]  /*b5c0*/  @!P6 BRA `(.L_x_308) ;  /* 0x0000000000a4e947 */ /* 0x000fea0003800000 */
[----:B------:R-:W-:-:S04]  /*b5d0*/  LOP3.LUT R19, R19, 0x2, RZ, 0xfc, !PT ;  /* 0x0000000213137812 */ /* 0x000fc800078efcff */
[----:B------:R-:W-:-:S13]  /*b5e0*/  ISETP.NE.AND P0, PT, R19, 0x3, PT ;  /* 0x000000031300780c */ /* 0x000fda0003f05270 */
[----:B------:R-:W-:Y:S05]  /*b5f0*/  @!P0 BRA `(.L_x_309) ;  /* 0x0000000000048947 */ /* 0x000fea0003800000 */
[----:B------:R-:W-:Y:S01]  /*b600*/  BPT.TRAP 0x1 ;  /* 0x000000040000795c */ /* 0x000fe20000300000 */
.L_x_309:
[----:B------:R-:W0:Y:S01]  /*b610*/  S2R R5, SR_CgaCtaId ;  /* 0x0000000000057919 */ /* 0x000e220000008800 */
[----:B------:R-:W-:Y:S02]  /*b620*/  MOV R2, 0x400 ;  /* 0x0000040000027802 */ /* 0x000fe40000000f00 */
[----:B------:R-:W-:Y:S02]  /*b630*/  SHF.L.U32 R4, R0, 0x1f, RZ ;  /* 0x0000001f00047819 */ /* 0x000fe400000006ff */
[----:B0-----:R-:W-:-:S05]  /*b640*/  LEA R2, R5, R2, 0x18 ;  /* 0x0000000205027211 */ /* 0x001fca00078ec0ff */
[----:B------:R-:W-:-:S04]  /*b650*/  VIADD R2, R2, 0x20 ;  /* 0x0000002002027836 */ /* 0x000fc80000000000 */
[C---:B------:R-:W-:Y:S02]  /*b660*/  IMAD R7, R3.reuse, 0x8, R2 ;  /* 0x0000000803077824 */ /* 0x040fe400078e0202 */
[----:B------:R-:W-:Y:S02]  /*b670*/  VIADD R3, R3, 0x1 ;  /* 0x0000000103037836 */ /* 0x000fe40000000000 */
[----:B------:R-:W0:Y:S03]  /*b680*/  SYNCS.PHASECHK.TRANS64.TRYWAIT P0, [R7+URZ], R4 ;  /* 0x00000004070075a7 */ /* 0x000e26000800017f */
[----:B------:R-:W-:-:S04]  /*b690*/  ISETP.NE.AND P1, PT, R3, 0x4, PT ;  /* 0x000000040300780c */ /* 0x000fc80003f25270 */
[----:B------:R-:W-:Y:S02]  /*b6a0*/  SEL R5, RZ, 0x1, P1 ;  /* 0x00000001ff057807 */ /* 0x000fe40000800000 */
[----:B------:R-:W-:Y:S02]  /*b6b0*/  SEL R3, R3, RZ, P1 ;  /* 0x000000ff03037207 */ /* 0x000fe40000800000 */
[----:B------:R-:W-:-:S03]  /*b6c0*/  LOP3.LUT R6, R0, R5, RZ, 0x3c, !PT ;  /* 0x0000000500067212 */ /* 0x000fc600078e3cff */
[----:B------:R-:W-:Y:S01]  /*b6d0*/  IMAD R8, R3, 0x8, R2 ;  /* 0x0000000803087824 */ /* 0x000fe200078e0202 */
[----:B------:R-:W-:Y:S01]  /*b6e0*/  SHF.L.U32 R5, R6, 0x1f, RZ ;  /* 0x0000001f06057819 */ /* 0x000fe200000006ff */
[----:B0-----:R-:W-:Y:S06]  /*b6f0*/  @!P0 BRA `(.L_x_310) ;  /* 0x0000000000dc8947 */ /* 0x001fec0003800000 */
.L_x_321:
[----:B------:R-:W1:Y:S01]  /*b700*/  SYNCS.PHASECHK.TRANS64.TRYWAIT P0, [R8+URZ], R5 ;  /* 0x00000005080075a7 */ /* 0x000e62000800017f */
[----:B------:R-:W-:-:S05]  /*b710*/  VIADD R0, R3, 0x1 ;  /* 0x0000000103007836 */ /* 0x000fca0000000000 */
[----:B------:R-:W-:-:S04]  /*b720*/  ISETP.NE.AND P1, PT, R0, 0x4, PT ;  /* 0x000000040000780c */ /* 0x000fc80003f25270 */
[----:B------:R-:W-:Y:S02]  /*b730*/  SEL R3, RZ, 0x1, P1 ;  /* 0x00000001ff037807 */ /* 0x000fe40000800000 */
[----:B0-----:R-:W-:Y:S02]  /*b740*/  SEL R7, R0, RZ, P1 ;  /* 0x000000ff00077207 */ /* 0x001fe40000800000 */
[----:B------:R-:W-:-:S03]  /*b750*/  LOP3.LUT R9, R6, R3, RZ, 0x3c, !PT ;  /* 0x0000000306097212 */ /* 0x000fc600078e3cff */
[----:B------:R-:W-:Y:S01]  /*b760*/  IMAD R11, R7, 0x8, R2 ;  /* 0x00000008070b7824 */ /* 0x000fe200078e0202 */
[----:B------:R-:W-:Y:S01]  /*b770*/  SHF.L.U32 R6, R9, 0x1f, RZ ;  /* 0x0000001f09067819 */ /* 0x000fe200000006ff */
[----:B-1----:R-:W-:Y:S06]  /*b780*/  @!P0 BRA `(.L_x_311) ;  /* 0x0000000000cc8947 */ /* 0x002fec0003800000 */
.L_x_322:
[----:B------:R-:W1:Y:S01]  /*b790*/  SYNCS.PHASECHK.TRANS64.TRYWAIT P0, [R11+URZ], R6 ;  /* 0x000000060b0075a7 */ /* 0x000e62000800017f */
[----:B------:R-:W-:-:S05]  /*b7a0*/  VIADD R0, R7, 0x1 ;  /* 0x0000000107007836 */ /* 0x000fca0000000000 */
[----:B------:R-:W-:-:S04]  /*b7b0*/  ISETP.NE.AND P1, PT, R0, 0x4, PT ;  /* 0x000000040000780c */ /* 0x000fc80003f25270 */
[----:B------:R-:W-:Y:S02]  /*b7c0*/  SEL R4, RZ, 0x1, P1 ;  /* 0x00000001ff047807 */ /* 0x000fe40000800000 */
[----:B------:R-:W-:Y:S02]  /*b7d0*/  SEL R3, R0, RZ, P1 ;  /* 0x000000ff00037207 */ /* 0x000fe40000800000 */
[----:B------:R-:W-:Y:S01]  /*b7e0*/  LOP3.LUT R0, R9, R4, RZ, 0x3c, !PT ;  /* 0x0000000409007212 */ /* 0x000fe200078e3cff */
[----:B-1----:R-:W-:Y:S06]  /*b7f0*/  @!P0 BRA `(.L_x_312) ;  /* 0x0000000000c48947 */ /* 0x002fec0003800000 */
.L_x_323:
[----:B------:R-:W-:Y:S01]  /*b800*/  IMAD R3, R3, 0x8, R2 ;  /* 0x0000000803037824 */ /* 0x000fe200078e0202 */
[----:B------:R-:W-:-:S07]  /*b810*/  SHF.L.U32 R0, R0, 0x1f, RZ ;  /* 0x0000001f00007819 */ /* 0x000fce00000006ff */
.L_x_313:
[----:B--2---:R2:W3:Y:S02]  /*b820*/  SYNCS.PHASECHK.TRANS64.TRYWAIT P0, [R3+URZ], R0 ;  /* 0x00000000030075a7 */ /* 0x0044e4000800017f */
[----:B---3--:R-:W-:Y:S05]  /*b830*/  @!P0 NANOSLEEP.SYNCS 0x989680 ;  /* 0x009896800000895d */ /* 0x008fea0003900000 */
[----:B------:R-:W3:Y:S02]  /*b840*/  @!P0 SYNCS.PHASECHK.TRANS64 P0, [R3+URZ], R0 ;  /* 0x00000000030085a7 */ /* 0x000ee4000800007f */
[----:B---3--:R-:W-:Y:S05]  /*b850*/  @!P0 BRA `(.L_x_313) ;  /* 0xfffffffc00f08947 */ /* 0x008fea000383ffff */
.L_x_308:
[----:B------:R-:W-:Y:S05]  /*b860*/  BSYNC B0 ;  /* 0x0000000000007941 */ /* 0x000fea0003800000 */
.L_x_307:
[----:B------:R-:W-:Y:S05]  /*b870*/  EXIT ;  /* 0x000000000000794d */ /* 0x000fea0003800000 */
.L_x_21:
[----:B---3--:R3:W4:Y:S02]  /*b880*/  SYNCS.PHASECHK.TRANS64.TRYWAIT P1, [R3+URZ], R0 ;  /* 0x00000000030075a7 */ /* 0x008724000802017f */
[----:B----4-:R-:W-:Y:S05]  /*b890*/  @!P1 NANOSLEEP.SYNCS 0x989680 ;  /* 0x009896800000995d */ /* 0x010fea0003900000 */
[----:B------:R-:W4:Y:S02]  /*b8a0*/  @!P1 SYNCS.PHASECHK.TRANS64 P1, [R3+URZ], R0 ;  /* 0x00000000030095a7 */ /* 0x000f24000802007f */
[----:B----4-:R-:W-:Y:S05]  /*b8b0*/  @!P1 BRA `(.L_x_21) ;  /* 0xfffffffc00f09947 */ /* 0x010fea000383ffff */
[----:B------:R-:W-:Y:S05]  /*b8c0*/  BRA `(.L_x_20) ;  /* 0xffffff5c00147947 */ /* 0x000fea000383ffff */
.L_x_26:
[----:B-1----:R1:W2:Y:S02]  /*b8d0*/  SYNCS.PHASECHK.TRANS64.TRYWAIT P1, [R5+URZ], R4 ;  /* 0x00000004050075a7 */ /* 0x0022a4000802017f */
[----:B--2---:R-:W-:Y:S05]  /*b8e0*/  @!P1 NANOSLEEP.SYNCS 0x989680 ;  /* 0x009896800000995d */ /* 0x004fea0003900000 */
[----:B------:R-:W2:Y:S02]  /*b8f0*/  @!P1 SYNCS.PHASECHK.TRANS64 P1, [R5+URZ], R4 ;  /* 0x00000004050095a7 */ /* 0x000ea4000802007f */
[----:B--2---:R-:W-:Y:S05]  /*b900*/  @!P1 BRA `(.L_x_26) ;  /* 0xfffffffc00f09947 */ /* 0x004fea000383ffff */
[----:B------:R-:W-:Y:S05]  /*b910*/  BRA `(.L_x_25) ;  /* 0xffffff6000107947 */ /* 0x000fea000383ffff */
.L_x_295:
[----:B------:R-:W-:Y:S01]  /*b920*/  BSSY B1, `(.L_x_314) ;  /* 0x0000006000017945 */ /* 0x000fe20003800000 */
[----:B------:R-:W-:-:S07]  /*b930*/  IMAD.MOV.U32 R15, RZ, RZ, -0x1 ;  /* 0xffffffffff0f7424 */ /* 0x000fce00078e00ff */
[----:B------:R-:W-:Y:S05]  /*b940*/  WARPSYNC.COLLECTIVE R15, `(.L_x_315) ;  /* 0x000000000f0c7348 */ /* 0x000fea0003c00000 */
[----:B------:R-:W-:Y:S02]  /*b950*/  ELECT P6, UR62, PT ;  /* 0x00000000003e782f */ /* 0x000fe400038c0000 */
[----:B------:R-:W-:Y:S01]  /*b960*/  MOV R14, UR62 ;  /* 0x0000003e000e7c02 */ /* 0x000fe20008000f00 */
[----:B------:R-:W-:Y:S10]  /*b970*/  ENDCOLLECTIVE ;  /* 0x000000000000791b */ /* 0x000ff40003800000 */
.L_x_315:
[----:B------:R-:W-:Y:S05]  /*b980*/  BSYNC B1 ;  /* 0x0000000000017941 */ /* 0x000fea0003800000 */
.L_x_314:
[----:B------:R-:W-:Y:S05]  /*b990*/  BRA `(.L_x_316) ;  /* 0xfffffff0003c7947 */ /* 0x000fea000383ffff */
.L_x_298:
[----:B0-----:R0:W1:Y:S02]  /*b9a0*/  SYNCS.PHASECHK.TRANS64.TRYWAIT P0, [R20+URZ+0x20], R7 ;  /* 0x00002007140075a7 */ /* 0x001064000800017f */
[----:B-1----:R-:W-:Y:S05]  /*b9b0*/  @!P0 NANOSLEEP.SYNCS 0x989680 ;  /* 0x009896800000895d */ /* 0x002fea0003900000 */
[----:B------:R-:W1:Y:S02]  /*b9c0*/  @!P0 SYNCS.PHASECHK.TRANS64 P0, [R20+URZ+0x20], R7 ;  /* 0x00002007140085a7 */ /* 0x000e64000800007f */
[----:B-1----:R-:W-:Y:S05]  /*b9d0*/  @!P0 BRA `(.L_x_298) ;  /* 0xfffffffc00f08947 */ /* 0x002fea000383ffff */
[----:B------:R-:W-:Y:S05]  /*b9e0*/  BRA `(.L_x_317) ;  /* 0xfffffff000747947 */ /* 0x000fea000383ffff */
.L_x_306:
[----:B------:R-:W-:Y:S01]  /*b9f0*/  BSSY B0, `(.L_x_318) ;  /* 0x0000006000007945 */ /* 0x000fe20003800000 */
[----:B------:R-:W-:-:S07]  /*ba00*/  IMAD.MOV.U32 R15, RZ, RZ, -0x1 ;  /* 0xffffffffff0f7424 */ /* 0x000fce00078e00ff */
[----:B------:R-:W-:Y:S05]  /*ba10*/  WARPSYNC.COLLECTIVE R15, `(.L_x_319) ;  /* 0x000000000f0c7348 */ /* 0x000fea0003c00000 */
[----:B------:R-:W-:Y:S02]  /*ba20*/  ELECT P6, UR62, PT ;  /* 0x00000000003e782f */ /* 0x000fe400038c0000 */
[----:B------:R-:W-:Y:S01]  /*ba30*/  MOV R14, UR62 ;  /* 0x0000003e000e7c02 */ /* 0x000fe20008000f00 */
[----:B------:R-:W-:Y:S10]  /*ba40*/  ENDCOLLECTIVE ;  /* 0x000000000000791b */ /* 0x000ff40003800000 */
.L_x_319:
[----:B------:R-:W-:Y:S05]  /*ba50*/  BSYNC B0 ;  /* 0x0000000000007941 */ /* 0x000fea0003800000 */
.L_x_318:
[----:B------:R-:W-:Y:S05]  /*ba60*/  BRA `(.L_x_320) ;  /* 0xfffffff800d07947 */ /* 0x000fea000383ffff */
.L_x_310:
[----:B0-----:R0:W1:Y:S02]  /*ba70*/  SYNCS.PHASECHK.TRANS64.TRYWAIT P0, [R7+URZ], R4 ;  /* 0x00000004070075a7 */ /* 0x001064000800017f */
[----:B-1----:R-:W-:Y:S05]  /*ba80*/  @!P0 NANOSLEEP.SYNCS 0x989680 ;  /* 0x009896800000895d */ /* 0x002fea0003900000 */
[----:B------:R-:W1:Y:S02]  /*ba90*/  @!P0 SYNCS.PHASECHK.TRANS64 P0, [R7+URZ], R4 ;  /* 0x00000004070085a7 */ /* 0x000e64000800007f */
[----:B-1----:R-:W-:Y:S05]  /*baa0*/  @!P0 BRA `(.L_x_310) ;  /* 0xfffffffc00f08947 */ /* 0x002fea000383ffff */
[----:B------:R-:W-:Y:S05]  /*bab0*/  BRA `(.L_x_321) ;  /* 0xfffffffc00107947 */ /* 0x000fea000383ffff */
.L_x_311:
[----:B0-----:R0:W1:Y:S02]  /*bac0*/  SYNCS.PHASECHK.TRANS64.TRYWAIT P0, [R8+URZ], R5 ;  /* 0x00000005080075a7 */ /* 0x001064000800017f */
[----:B-1----:R-:W-:Y:S05]  /*bad0*/  @!P0 NANOSLEEP.SYNCS 0x989680 ;  /* 0x009896800000895d */ /* 0x002fea0003900000 */
[----:B------:R-:W1:Y:S02]  /*bae0*/  @!P0 SYNCS.PHASECHK.TRANS64 P0, [R8+URZ], R5 ;  /* 0x00000005080085a7 */ /* 0x000e64000800007f */
[----:B-1----:R-:W-:Y:S05]  /*baf0*/  @!P0 BRA `(.L_x_311) ;  /* 0xfffffffc00f08947 */ /* 0x002fea000383ffff */
[----:B------:R-:W-:Y:S05]  /*bb00*/  BRA `(.L_x_322) ;  /* 0xfffffffc00207947 */ /* 0x000fea000383ffff */
.L_x_312:
[----:B-1----:R1:W2:Y:S02]  /*bb10*/  SYNCS.PHASECHK.TRANS64.TRYWAIT P0, [R11+URZ], R6 ;  /* 0x000000060b0075a7 */ /* 0x0022a4000800017f */
[----:B--2---:R-:W-:Y:S05]  /*bb20*/  @!P0 NANOSLEEP.SYNCS 0x989680 ;  /* 0x009896800000895d */ /* 0x004fea0003900000 */
[----:B------:R-:W2:Y:S02]  /*bb30*/  @!P0 SYNCS.PHASECHK.TRANS64 P0, [R11+URZ], R6 ;  /* 0x000000060b0085a7 */ /* 0x000ea4000800007f */
[----:B--2---:R-:W-:Y:S05]  /*bb40*/  @!P0 BRA `(.L_x_312) ;  /* 0xfffffffc00f08947 */ /* 0x004fea000383ffff */
[----:B------:R-:W-:Y:S05]  /*bb50*/  BRA `(.L_x_323) ;  /* 0xfffffffc00287947 */ /* 0x000fea000383ffff */
.L_x_324:
[----:B------:R-:W-:-:S00]  /*bb60*/  BRA `(.L_x_324) ;  /* 0xfffffffc00fc7947 */ /* 0x000fc0000383ffff */
[----:B------:R-:W-:-:S00]  /*bb70*/  NOP ;  /* 0x0000000000007918 */ /* 0x000fc00000000000 */
        /* <DEDUP_REMOVED lines=8> */
.L_x_325:


//--------------------- .nv.global.init           --------------------------
	.section	.nv.global.init,"aw",@progbits
.nv.global.init:
	.type		$str$22,@object
	.size		$str$22,($str$23 - $str$22)
$str$22:
        /*0000*/ 	.byte	0x6b, 0x5f, 0x74, 0x69, 0x6c, 0x65, 0x5f, 0x63, 0x6f, 0x75, 0x6e, 0x74, 0x20, 0x3e, 0x3d, 0x20
        /*0010*/ 	.byte	0x31, 0x00
	.type		$str$23,@object
	.size		$str$23,(__unnamed_1 - $str$23)
$str$23:
        /*0012*/ 	.byte	0x2f, 0x74, 0x6d, 0x70, 0x2f, 0x63, 0x75, 0x74, 0x6c, 0x61, 0x73, 0x73, 0x5f, 0x73, 0x77, 0x65
        /*0022*/ 	.byte	0x65, 0x70, 0x5f, 0x73, 0x72, 0x63, 0x2f, 0x69, 0x6e, 0x63, 0x6c, 0x75, 0x64, 0x65, 0x2f, 0x63
        /*0032*/ 	.byte	0x75, 0x74, 0x6c, 0x61, 0x73, 0x73, 0x2f, 0x67, 0x65, 0x6d, 0x6d, 0x2f, 0x63, 0x6f, 0x6c, 0x6c
        /*0042*/ 	.byte	0x65, 0x63, 0x74, 0x69, 0x76, 0x65, 0x2f, 0x73, 0x6d, 0x39, 0x30, 0x5f, 0x6d, 0x6d, 0x61, 0x5f
        /*0052*/ 	.byte	0x74, 0x6d, 0x61, 0x5f, 0x67, 0x6d, 0x6d, 0x61, 0x5f, 0x73, 0x73, 0x5f, 0x77, 0x61, 0x72, 0x70
        /*0062*/ 	.byte	0x73, 0x70, 0x65, 0x63, 0x69, 0x61, 0x6c, 0x69, 0x7a, 0x65, 0x64, 0x2e, 0x68, 0x70, 0x70, 0x00
	.type		__unnamed_1,@object
	.size		__unnamed_1,(.L_0 - __unnamed_1)
__unnamed_1:
        /*0072*/ 	.byte	0x76, 0x6f, 0x69, 0x64, 0x20, 0x63, 0x75, 0x74, 0x6c, 0x61, 0x73, 0x73, 0x3a, 0x3a, 0x67, 0x65
        /* <DEDUP_REMOVED lines=177> */
        /*0b92*/ 	.byte	0x69, 0x64, 0x65, 0x6e, 0x74, 0x69, 0x74, 0x79, 0x5d, 0x00
.L_0:


//--------------------- .nv.shared._ZN7cutlass13device_kernelINS_4gemm6kernel13GemmUniversalIN4cute5tupleIJiiiiEEENS1_10collective13CollectiveMmaINS1_34MainloopSm90TmaGmmaWarpSpecializedILi4ENS5_IJNS4_1CILi8EEENSA_ILi1EEESC_EEENS1_35KernelTmaWarpSpecializedCooperativeEEENS5_IJNSA_ILi128EEENSA_ILi256EEENSA_ILi32EEEEEENS_10tfloat32_tENS5_IJlSC_lEEESK_SL_NS4_8TiledMMAINS4_8MMA_AtomIJNS4_4SM904GMMA30MMA_64x256x8_F32TF32TF32_SS_TNILNSP_7ScaleInE1ELSR_1EEEEEENS4_6LayoutINS5_IJNSA_ILi2EEESC_SC_EEENS5_IJSC_NSA_ILi0EEESX_EEEEENS5_IJNS4_10UnderscoreES10_S10_EEEEENS4_13SM90_TMA_LOADENS4_14ComposedLayoutINS4_7SwizzleILi3ELi4ELi3EEENS4_18smem_ptr_flag_bitsILi32EEENSU_INS5_IJSB_SI_EEENS5_IJSI_SC_EEEEEEEvNS4_8identityENS4_23SM90_TMA_LOAD_MULTICASTES1C_vS1D_EENS_8epilogue10collective6detail29Sm90TmaWarpSpecializedAdapterINS1H_15DefaultEpilogueISK_SL_SL_NS1G_6thread17LinearCombinationISK_Li1EffLNS1L_9ScaleType4KindE0ELNS_15FloatRoundStyleE2ESK_EENS1_15EpilogueDefaultEEEEEvvEEEEvNT_6ParamsE --------------------------
	.section	.nv.shared._ZN7cutlass13device_kernelINS_4gemm6kernel13GemmUniversalIN4cute5tupleIJiiiiEEENS1_10collective13CollectiveMmaINS1_34MainloopSm90TmaGmmaWarpSpecializedILi4ENS5_IJNS4_1CILi8EEENSA_ILi1EEESC_EEENS1_35KernelTmaWarpSpecializedCooperativeEEENS5_IJNSA_ILi128EEENSA_ILi256EEENSA_ILi32EEEEEENS_10tfloat32_tENS5_IJlSC_lEEESK_SL_NS4_8TiledMMAINS4_8MMA_AtomIJNS4_4SM904GMMA30MMA_64x256x8_F32TF32TF32_SS_TNILNSP_7ScaleInE1ELSR_1EEEEEENS4_6LayoutINS5_IJNSA_ILi2EEESC_SC_EEENS5_IJSC_NSA_ILi0EEESX_EEEEENS5_IJNS4_10UnderscoreES10_S10_EEEEENS4_13SM90_TMA_LOADENS4_14ComposedLayoutINS4_7SwizzleILi3ELi4ELi3EEENS4_18smem_ptr_flag_bitsILi32EEENSU_INS5_IJSB_SI_EEENS5_IJSI_SC_EEEEEEEvNS4_8identityENS4_23SM90_TMA_LOAD_MULTICASTES1C_vS1D_EENS_8epilogue10collective6detail29Sm90TmaWarpSpecializedAdapterINS1H_15DefaultEpilogueISK_SL_SL_NS1G_6thread17LinearCombinationISK_Li1EffLNS1L_9ScaleType4KindE0ELNS_15FloatRoundStyleE2ESK_EENS1_15EpilogueDefaultEEEEEvvEEEEvNT_6ParamsE,"aw",@nobits
	.sectionflags	@""
	.align	16
	.zero		1024


//--------------------- .nv.shared.reserved.0     --------------------------
	.section	.nv.shared.reserved.0,"aw",@nobits
	.weak		__nv_reservedSMEM_offset_0_alias
	.size		__nv_reservedSMEM_offset_0_alias, 0, 0
	.other		__nv_reservedSMEM_offset_0_alias,@"STO_CUDA_RESERVED_SHARED STV_DEFAULT"
__nv_reservedSMEM_offset_0_alias:
	.zero		0


//--------------------- .nv.global                --------------------------
	.section	.nv.global,"aw",@nobits
.nv.global:
	.type		_ZN40_INTERNAL_9747fefb_4_k_cu_a177f51e_199304cute1_E,@object
	.size		_ZN40_INTERNAL_9747fefb_4_k_cu_a177f51e_199304cute1_E,(_ZN40_INTERNAL_9747fefb_4_k_cu_a177f51e_199304cuda3std3__45__cpo6cbeginE - _ZN40_INTERNAL_9747fefb_4_k_cu_a177f51e_199304cute1_E)
_ZN40_INTERNAL_9747fefb_4_k_cu_a177f51e_199304cute1_E:
	.zero		1
	.type		_ZN40_INTERNAL_9747fefb_4_k_cu_a177f51e_199304cuda3std3__45__cpo6cbeginE,@object
	.size		_ZN40_INTERNAL_9747fefb_4_k_cu_a177f51e_199304cuda3std3__45__cpo6cbeginE,(_ZN40_INTERNAL_9747fefb_4_k_cu_a177f51e_199304cuda3std3__48in_placeE - _ZN40_INTERNAL_9747fefb_4_k_cu_a177f51e_199304cuda3std3__45__cpo6cbeginE)
_ZN40_INTERNAL_9747fefb_4_k_cu_a177f51e_199304cuda3std3__45__cpo6cbeginE:
	.zero		1
	.type		_ZN40_INTERNAL_9747fefb_4_k_cu_a177f51e_199304cuda3std3__48in_placeE,@object
	.size		_ZN40_INTERNAL_9747fefb_4_k_cu_a177f51e_199304cuda3std3__48in_placeE,(_ZN40_INTERNAL_9747fefb_4_k_cu_a177f51e_199304cuda3std6ranges3__45__cpo9iter_moveE - _ZN40_INTERNAL_9747fefb_4_k_cu_a177f51e_199304cuda3std3__48in_placeE)
_ZN40_INTERNAL_9747fefb_4_k_cu_a177f51e_199304cuda3std3__48in_placeE:
	.zero		1
	.type		_ZN40_INTERNAL_9747fefb_4_k_cu_a177f51e_199304cuda3std6ranges3__45__cpo9iter_moveE,@object
	.size		_ZN40_INTERNAL_9747fefb_4_k_cu_a177f51e_199304cuda3std6ranges3__45__cpo9iter_moveE,(_ZN40_INTERNAL_9747fefb_4_k_cu_a177f51e_199304cuda3std3__45__cpo5beginE - _ZN40_INTERNAL_9747fefb_4_k_cu_a177f51e_199304cuda3std6ranges3__45__cpo9iter_moveE)
_ZN40_INTERNAL_9747fefb_4_k_cu_a177f51e_199304cuda3std6ranges3__45__cpo9iter_moveE:
	.zero		1
	.type		_ZN40_INTERNAL_9747fefb_4_k_cu_a177f51e_199304cuda3std3__45__cpo5beginE,@object
	.size		_ZN40_INTERNAL_9747fefb_4_k_cu_a177f51e_199304cuda3std3__45__cpo5beginE,(_ZN40_INTERNAL_9747fefb_4_k_cu_a177f51e_199304cuda3std3__442_GLOBAL__N__9747fefb_4_k_cu_a177f51e_199306ignoreE - _ZN40_INTERNAL_9747fefb_4_k_cu_a177f51e_199304cuda3std3__45__cpo5beginE)
_ZN40_INTERNAL_9747fefb_4_k_cu_a177f51e_199304cuda3std3__45__cpo5beginE:
	.zero		1
	.type		_ZN40_INTERNAL_9747fefb_4_k_cu_a177f51e_199304cuda3std3__442_GLOBAL__N__9747fefb_4_k_cu_a177f51e_199306ignoreE,@object
	.size		_ZN40_INTERNAL_9747fefb_4_k_cu_a177f51e_199304cuda3std3__442_GLOBAL__N__9747fefb_4_k_cu_a177f51e_199306ignoreE,(_ZN40_INTERNAL_9747fefb_4_k_cu_a177f51e_199304cute7productE - _ZN40_INTERNAL_9747fefb_4_k_cu_a177f51e_199304cuda3std3__442_GLOBAL__N__9747fefb_4_k_cu_a177f51e_199306ignoreE)
_ZN40_INTERNAL_9747fefb_4_k_cu_a177f51e_199304cuda3std3__442_GLOBAL__N__9747fefb_4_k_cu_a177f51e_199306ignoreE:
	.zero		1
	.type		_ZN40_INTERNAL_9747fefb_4_k_cu_a177f51e_199304cute7productE,@object
	.size		_ZN40_INTERNAL_9747fefb_4_k_cu_a177f51e_199304cute7productE,(_ZN40_INTERNAL_9747fefb_4_k_cu_a177f51e_199304cuda3std3__45__cpo3endE - _ZN40_INTERNAL_9747fefb_4_k_cu_a177f51e_199304cute7productE)
_ZN40_INTERNAL_9747fefb_4_k_cu_a177f51e_199304cute7productE:
	.zero		1
	.type		_ZN40_INTERNAL_9747fefb_4_k_cu_a177f51e_199304cuda3std3__45__cpo3endE,@object
	.size		_ZN40_INTERNAL_9747fefb_4_k_cu_a177f51e_199304cuda3std3__45__cpo3endE,(_ZN40_INTERNAL_9747fefb_4_k_cu_a177f51e_199304cuda3std3__419piecewise_constructE - _ZN40_INTERNAL_9747fefb_4_k_cu_a177f51e_199304cuda3std3__45__cpo3endE)
_ZN40_INTERNAL_9747fefb_4_k_cu_a177f51e_199304cuda3std3__45__cpo3endE:
	.zero		1
	.type		_ZN40_INTERNAL_9747fefb_4_k_cu_a177f51e_199304cuda3std3__419piecewise_constructE,@object
	.size		_ZN40_INTERNAL_9747fefb_4_k_cu_a177f51e_199304cuda3std3__419piecewise_constructE,(_ZN40_INTERNAL_9747fefb_4_k_cu_a177f51e_199304cuda3std3__45__cpo4cendE - _ZN40_INTERNAL_9747fefb_4_k_cu_a177f51e_199304cuda3std3__419piecewise_constructE)
_ZN40_INTERNAL_9747fefb_4_k_cu_a177f51e_199304cuda3std3__419piecewise_constructE:
	.zero		1
	.type		_ZN40_INTERNAL_9747fefb_4_k_cu_a177f51e_199304cuda3std3__45__cpo4cendE,@object
	.size		_ZN40_INTERNAL_9747fefb_4_k_cu_a177f51e_199304cuda3std3__45__cpo4cendE,(_ZN40_INTERNAL_9747fefb_4_k_cu_a177f51e_199304cuda3std6ranges3__45__cpo4swapE - _ZN40_INTERNAL_9747fefb_4_k_cu_a177f51e_199304cuda3std3__45__cpo4cendE)
_ZN40_INTERNAL_9747fefb_4_k_cu_a177f51e_199304cuda3std3__45__cpo4cendE:
	.zero		1
	.type		_ZN40_INTERNAL_9747fefb_4_k_cu_a177f51e_199304cuda3std6ranges3__45__cpo4swapE,@object
	.size		_ZN40_INTERNAL_9747fefb_4_k_cu_a177f51e_199304cuda3std6ranges3__45__cpo4swapE,(.L_8 - _ZN40_INTERNAL_9747fefb_4_k_cu_a177f51e_199304cuda3std6ranges3__45__cpo4swapE)
_ZN40_INTERNAL_9747fefb_4_k_cu_a177f51e_199304cuda3std6ranges3__45__cpo4swapE:
	.zero		1
.L_8:


//--------------------- .nv.constant0._ZN7cutlass13device_kernelINS_4gemm6kernel13GemmUniversalIN4cute5tupleIJiiiiEEENS1_10collective13CollectiveMmaINS1_34MainloopSm90TmaGmmaWarpSpecializedILi4ENS5_IJNS4_1CILi8EEENSA_ILi1EEESC_EEENS1_35KernelTmaWarpSpecializedCooperativeEEENS5_IJNSA_ILi128EEENSA_ILi256EEENSA_ILi32EEEEEENS_10tfloat32_tENS5_IJlSC_lEEESK_SL_NS4_8TiledMMAINS4_8MMA_AtomIJNS4_4SM904GMMA30MMA_64x256x8_F32TF32TF32_SS_TNILNSP_7ScaleInE1ELSR_1EEEEEENS4_6LayoutINS5_IJNSA_ILi2EEESC_SC_EEENS5_IJSC_NSA_ILi0EEESX_EEEEENS5_IJNS4_10UnderscoreES10_S10_EEEEENS4_13SM90_TMA_LOADENS4_14ComposedLayoutINS4_7SwizzleILi3ELi4ELi3EEENS4_18smem_ptr_flag_bitsILi32EEENSU_INS5_IJSB_SI_EEENS5_IJSI_SC_EEEEEEEvNS4_8identityENS4_23SM90_TMA_LOAD_MULTICASTES1C_vS1D_EENS_8epilogue10collective6detail29Sm90TmaWarpSpecializedAdapterINS1H_15DefaultEpilogueISK_SL_SL_NS1G_6thread17LinearCombinationISK_Li1EffLNS1L_9ScaleType4KindE0ELNS_15FloatRoundStyleE2ESK_EENS1_15EpilogueDefaultEEEEEvvEEEEvNT_6ParamsE --------------------------
	.section	.nv.constant0._ZN7cutlass13device_kernelINS_4gemm6kernel13GemmUniversalIN4cute5tupleIJiiiiEEENS1_10collective13CollectiveMmaINS1_34MainloopSm90TmaGmmaWarpSpecializedILi4ENS5_IJNS4_1CILi8EEENSA_ILi1EEESC_EEENS1_35KernelTmaWarpSpecializedCooperativeEEENS5_IJNSA_ILi128EEENSA_ILi256EEENSA_ILi32EEEEEENS_10tfloat32_tENS5_IJlSC_lEEESK_SL_NS4_8TiledMMAINS4_8MMA_AtomIJNS4_4SM904GMMA30MMA_64x256x8_F32TF32TF32_SS_TNILNSP_7ScaleInE1ELSR_1EEEEEENS4_6LayoutINS5_IJNSA_ILi2EEESC_SC_EEENS5_IJSC_NSA_ILi0EEESX_EEEEENS5_IJNS4_10UnderscoreES10_S10_EEEEENS4_13SM90_TMA_LOADENS4_14ComposedLayoutINS4_7SwizzleILi3ELi4ELi3EEENS4_18smem_ptr_flag_bitsILi32EEENSU_INS5_IJSB_SI_EEENS5_IJSI_SC_EEEEEEEvNS4_8identityENS4_23SM90_TMA_LOAD_MULTICASTES1C_vS1D_EENS_8epilogue10collective6detail29Sm90TmaWarpSpecializedAdapterINS1H_15DefaultEpilogueISK_SL_SL_NS1G_6thread17LinearCombinationISK_Li1EffLNS1L_9ScaleType4KindE0ELNS_15FloatRoundStyleE2ESK_EENS1_15EpilogueDefaultEEEEEvvEEEEvNT_6ParamsE,"a",@progbits
	.sectionflags	@""
	.align	4
.nv.constant0._ZN7cutlass13device_kernelINS_4gemm6kernel13GemmUniversalIN4cute5tupleIJiiiiEEENS1_10collective13CollectiveMmaINS1_34MainloopSm90TmaGmmaWarpSpecializedILi4ENS5_IJNS4_1CILi8EEENSA_ILi1EEESC_EEENS1_35KernelTmaWarpSpecializedCooperativeEEENS5_IJNSA_ILi128EEENSA_ILi256EEENSA_ILi32EEEEEENS_10tfloat32_tENS5_IJlSC_lEEESK_SL_NS4_8TiledMMAINS4_8MMA_AtomIJNS4_4SM904GMMA30MMA_64x256x8_F32TF32TF32_SS_TNILNSP_7ScaleInE1ELSR_1EEEEEENS4_6LayoutINS5_IJNSA_ILi2EEESC_SC_EEENS5_IJSC_NSA_ILi0EEESX_EEEEENS5_IJNS4_10UnderscoreES10_S10_EEEEENS4_13SM90_TMA_LOADENS4_14ComposedLayoutINS4_7SwizzleILi3ELi4ELi3EEENS4_18smem_ptr_flag_bitsILi32EEENSU_INS5_IJSB_SI_EEENS5_IJSI_SC_EEEEEEEvNS4_8identityENS4_23SM90_TMA_LOAD_MULTICASTES1C_vS1D_EENS_8epilogue10collective6detail29Sm90TmaWarpSpecializedAdapterINS1H_15DefaultEpilogueISK_SL_SL_NS1G_6thread17LinearCombinationISK_Li1EffLNS1L_9ScaleType4KindE0ELNS_15FloatRoundStyleE2ESK_EENS1_15EpilogueDefaultEEEEEvvEEEEvNT_6ParamsE:
	.zero		1664


//--------------------- SYMBOLS --------------------------

	.type		.nv.reservedSmem.offset0,@object
	.size		.nv.reservedSmem.offset0,0x4
	.type		__assertfail,@function
